//
// Generated by NVIDIA NVVM Compiler
//
// Compiler Build ID: CL-36424714
// Cuda compilation tools, release 13.0, V13.0.88
// Based on NVVM 20.0.0
//

.version 9.0
.target sm_100
.address_size 64

	// .globl	_Z17layer_norm_kernelPKfS0_S0_Pfiiif
// _ZZ17layer_norm_kernelPKfS0_S0_PfiiifE10shared_sum has been demoted
// _ZZ23layer_norm_kernel_smallILi512EEvPKfS1_S1_PfiifE3s_x has been demoted
// _ZZ23layer_norm_kernel_smallILi512EEvPKfS1_S1_PfiifE7s_gamma has been demoted
// _ZZ23layer_norm_kernel_smallILi512EEvPKfS1_S1_PfiifE6s_beta has been demoted
// _ZZ23layer_norm_kernel_smallILi512EEvPKfS1_S1_PfiifE6s_mean has been demoted
// _ZZ23layer_norm_kernel_smallILi512EEvPKfS1_S1_PfiifE9s_inv_std has been demoted
// _ZZ23layer_norm_kernel_smallILi768EEvPKfS1_S1_PfiifE3s_x has been demoted
// _ZZ23layer_norm_kernel_smallILi768EEvPKfS1_S1_PfiifE7s_gamma has been demoted
// _ZZ23layer_norm_kernel_smallILi768EEvPKfS1_S1_PfiifE6s_beta has been demoted
// _ZZ23layer_norm_kernel_smallILi768EEvPKfS1_S1_PfiifE6s_mean has been demoted
// _ZZ23layer_norm_kernel_smallILi768EEvPKfS1_S1_PfiifE9s_inv_std has been demoted
// _ZZ23layer_norm_kernel_smallILi1024EEvPKfS1_S1_PfiifE3s_x has been demoted
// _ZZ23layer_norm_kernel_smallILi1024EEvPKfS1_S1_PfiifE7s_gamma has been demoted
// _ZZ23layer_norm_kernel_smallILi1024EEvPKfS1_S1_PfiifE6s_beta has been demoted
// _ZZ23layer_norm_kernel_smallILi1024EEvPKfS1_S1_PfiifE6s_mean has been demoted
// _ZZ23layer_norm_kernel_smallILi1024EEvPKfS1_S1_PfiifE9s_inv_std has been demoted

.visible .entry _Z17layer_norm_kernelPKfS0_S0_Pfiiif(
	.param .u64 .ptr .align 1 _Z17layer_norm_kernelPKfS0_S0_Pfiiif_param_0,
	.param .u64 .ptr .align 1 _Z17layer_norm_kernelPKfS0_S0_Pfiiif_param_1,
	.param .u64 .ptr .align 1 _Z17layer_norm_kernelPKfS0_S0_Pfiiif_param_2,
	.param .u64 .ptr .align 1 _Z17layer_norm_kernelPKfS0_S0_Pfiiif_param_3,
	.param .u32 _Z17layer_norm_kernelPKfS0_S0_Pfiiif_param_4,
	.param .u32 _Z17layer_norm_kernelPKfS0_S0_Pfiiif_param_5,
	.param .u32 _Z17layer_norm_kernelPKfS0_S0_Pfiiif_param_6,
	.param .f32 _Z17layer_norm_kernelPKfS0_S0_Pfiiif_param_7
)
{
	.reg .pred 	%p<40>;
	.reg .b32 	%r<137>;
	.reg .b32 	%f<215>;
	.reg .b64 	%rd<19>;
	// demoted variable
	.shared .align 4 .b8 _ZZ17layer_norm_kernelPKfS0_S0_PfiiifE10shared_sum[128];
	ld.param.u64 	%rd8, [_Z17layer_norm_kernelPKfS0_S0_Pfiiif_param_0];
	ld.param.u64 	%rd5, [_Z17layer_norm_kernelPKfS0_S0_Pfiiif_param_1];
	ld.param.u64 	%rd6, [_Z17layer_norm_kernelPKfS0_S0_Pfiiif_param_2];
	ld.param.u64 	%rd7, [_Z17layer_norm_kernelPKfS0_S0_Pfiiif_param_3];
	ld.param.u32 	%r62, [_Z17layer_norm_kernelPKfS0_S0_Pfiiif_param_4];
	ld.param.u32 	%r60, [_Z17layer_norm_kernelPKfS0_S0_Pfiiif_param_5];
	ld.param.u32 	%r61, [_Z17layer_norm_kernelPKfS0_S0_Pfiiif_param_6];
	ld.param.f32 	%f38, [_Z17layer_norm_kernelPKfS0_S0_Pfiiif_param_7];
	cvta.to.global.u64 	%rd1, %rd8;
	mov.u32 	%r1, %ctaid.y;
	mov.u32 	%r2, %ctaid.x;
	setp.ge.s32 	%p1, %r1, %r62;
	setp.ge.s32 	%p2, %r2, %r60;
	or.pred  	%p3, %p1, %p2;
	@%p3 bra 	$L__BB0_42;
	mad.lo.s32 	%r63, %r60, %r1, %r2;
	mul.lo.s32 	%r3, %r63, %r61;
	mov.u32 	%r136, %tid.x;
	setp.ge.s32 	%p4, %r136, %r61;
	mov.f32 	%f194, 0f00000000;
	@%p4 bra 	$L__BB0_4;
	mov.f32 	%f194, 0f00000000;
	mov.u32 	%r5, %ntid.x;
	mov.u32 	%r120, %r136;
$L__BB0_3:
	add.s32 	%r64, %r120, %r3;
	mul.wide.s32 	%rd9, %r64, 4;
	add.s64 	%rd10, %rd1, %rd9;
	ld.global.f32 	%f41, [%rd10];
	add.f32 	%f194, %f194, %f41;
	add.s32 	%r120, %r120, %r5;
	setp.lt.s32 	%p5, %r120, %r61;
	@%p5 bra 	$L__BB0_3;
$L__BB0_4:
	mov.b32 	%r65, %f194;
	shfl.sync.down.b32	%r66|%p6, %r65, 16, 31, -1;
	mov.b32 	%f42, %r66;
	add.f32 	%f43, %f194, %f42;
	mov.b32 	%r67, %f43;
	shfl.sync.down.b32	%r68|%p7, %r67, 8, 31, -1;
	mov.b32 	%f44, %r68;
	add.f32 	%f45, %f43, %f44;
	mov.b32 	%r69, %f45;
	shfl.sync.down.b32	%r70|%p8, %r69, 4, 31, -1;
	mov.b32 	%f46, %r70;
	add.f32 	%f47, %f45, %f46;
	mov.b32 	%r71, %f47;
	shfl.sync.down.b32	%r72|%p9, %r71, 2, 31, -1;
	mov.b32 	%f48, %r72;
	add.f32 	%f49, %f47, %f48;
	mov.b32 	%r73, %f49;
	shfl.sync.down.b32	%r74|%p10, %r73, 1, 31, -1;
	mov.b32 	%f50, %r74;
	add.f32 	%f4, %f49, %f50;
	and.b32  	%r8, %r136, 31;
	setp.ne.s32 	%p11, %r8, 0;
	shr.u32 	%r75, %r136, 3;
	and.b32  	%r76, %r75, 124;
	mov.u32 	%r77, _ZZ17layer_norm_kernelPKfS0_S0_PfiiifE10shared_sum;
	add.s32 	%r9, %r77, %r76;
	@%p11 bra 	$L__BB0_6;
	st.shared.f32 	[%r9], %f4;
$L__BB0_6:
	bar.sync 	0;
	setp.ne.s32 	%p12, %r136, 0;
	@%p12 bra 	$L__BB0_20;
	mov.u32 	%r79, %ntid.x;
	add.s32 	%r10, %r79, 31;
	shr.u32 	%r11, %r10, 5;
	add.s32 	%r80, %r11, -1;
	and.b32  	%r12, %r11, 15;
	setp.lt.u32 	%p13, %r80, 15;
	mov.f32 	%f203, 0f00000000;
	mov.b32 	%r124, 0;
	@%p13 bra 	$L__BB0_10;
	and.b32  	%r124, %r11, 112;
	add.s32 	%r121, %r77, 32;
	and.b32  	%r84, %r11, 134217712;
	neg.s32 	%r122, %r84;
	mov.f32 	%f203, 0f00000000;
$L__BB0_9:
	.pragma "nounroll";
	ld.shared.f32 	%f54, [%r121+-32];
	add.f32 	%f55, %f203, %f54;
	ld.shared.f32 	%f56, [%r121+-28];
	add.f32 	%f57, %f55, %f56;
	ld.shared.f32 	%f58, [%r121+-24];
	add.f32 	%f59, %f57, %f58;
	ld.shared.f32 	%f60, [%r121+-20];
	add.f32 	%f61, %f59, %f60;
	ld.shared.f32 	%f62, [%r121+-16];
	add.f32 	%f63, %f61, %f62;
	ld.shared.f32 	%f64, [%r121+-12];
	add.f32 	%f65, %f63, %f64;
	ld.shared.f32 	%f66, [%r121+-8];
	add.f32 	%f67, %f65, %f66;
	ld.shared.f32 	%f68, [%r121+-4];
	add.f32 	%f69, %f67, %f68;
	ld.shared.f32 	%f70, [%r121];
	add.f32 	%f71, %f69, %f70;
	ld.shared.f32 	%f72, [%r121+4];
	add.f32 	%f73, %f71, %f72;
	ld.shared.f32 	%f74, [%r121+8];
	add.f32 	%f75, %f73, %f74;
	ld.shared.f32 	%f76, [%r121+12];
	add.f32 	%f77, %f75, %f76;
	ld.shared.f32 	%f78, [%r121+16];
	add.f32 	%f79, %f77, %f78;
	ld.shared.f32 	%f80, [%r121+20];
	add.f32 	%f81, %f79, %f80;
	ld.shared.f32 	%f82, [%r121+24];
	add.f32 	%f83, %f81, %f82;
	ld.shared.f32 	%f84, [%r121+28];
	add.f32 	%f203, %f83, %f84;
	add.s32 	%r122, %r122, 16;
	add.s32 	%r121, %r121, 64;
	setp.ne.s32 	%p14, %r122, 0;
	@%p14 bra 	$L__BB0_9;
$L__BB0_10:
	setp.eq.s32 	%p15, %r12, 0;
	@%p15 bra 	$L__BB0_19;
	and.b32  	%r20, %r11, 7;
	setp.lt.u32 	%p16, %r12, 8;
	@%p16 bra 	$L__BB0_13;
	shl.b32 	%r85, %r124, 2;
	add.s32 	%r87, %r77, %r85;
	ld.shared.f32 	%f86, [%r87];
	add.f32 	%f87, %f203, %f86;
	ld.shared.f32 	%f88, [%r87+4];
	add.f32 	%f89, %f87, %f88;
	ld.shared.f32 	%f90, [%r87+8];
	add.f32 	%f91, %f89, %f90;
	ld.shared.f32 	%f92, [%r87+12];
	add.f32 	%f93, %f91, %f92;
	ld.shared.f32 	%f94, [%r87+16];
	add.f32 	%f95, %f93, %f94;
	ld.shared.f32 	%f96, [%r87+20];
	add.f32 	%f97, %f95, %f96;
	ld.shared.f32 	%f98, [%r87+24];
	add.f32 	%f99, %f97, %f98;
	ld.shared.f32 	%f100, [%r87+28];
	add.f32 	%f203, %f99, %f100;
	add.s32 	%r124, %r124, 8;
$L__BB0_13:
	setp.eq.s32 	%p17, %r20, 0;
	@%p17 bra 	$L__BB0_19;
	and.b32  	%r23, %r11, 3;
	setp.lt.u32 	%p18, %r20, 4;
	@%p18 bra 	$L__BB0_16;
	shl.b32 	%r88, %r124, 2;
	add.s32 	%r90, %r77, %r88;
	ld.shared.f32 	%f102, [%r90];
	add.f32 	%f103, %f203, %f102;
	ld.shared.f32 	%f104, [%r90+4];
	add.f32 	%f105, %f103, %f104;
	ld.shared.f32 	%f106, [%r90+8];
	add.f32 	%f107, %f105, %f106;
	ld.shared.f32 	%f108, [%r90+12];
	add.f32 	%f203, %f107, %f108;
	add.s32 	%r124, %r124, 4;
$L__BB0_16:
	setp.eq.s32 	%p19, %r23, 0;
	@%p19 bra 	$L__BB0_19;
	shl.b32 	%r91, %r124, 2;
	add.s32 	%r127, %r77, %r91;
	neg.s32 	%r126, %r23;
$L__BB0_18:
	.pragma "nounroll";
	ld.shared.f32 	%f109, [%r127];
	add.f32 	%f203, %f203, %f109;
	add.s32 	%r127, %r127, 4;
	add.s32 	%r126, %r126, 1;
	setp.ne.s32 	%p20, %r126, 0;
	@%p20 bra 	$L__BB0_18;
$L__BB0_19:
	cvt.rn.f32.s32 	%f110, %r61;
	div.rn.f32 	%f111, %f203, %f110;
	st.shared.f32 	[_ZZ17layer_norm_kernelPKfS0_S0_PfiiifE10shared_sum], %f111;
$L__BB0_20:
	setp.ge.s32 	%p21, %r136, %r61;
	bar.sync 	0;
	mov.f32 	%f205, 0f00000000;
	ld.shared.f32 	%f18, [_ZZ17layer_norm_kernelPKfS0_S0_PfiiifE10shared_sum];
	@%p21 bra 	$L__BB0_23;
	mov.f32 	%f205, 0f00000000;
	mov.u32 	%r32, %ntid.x;
	mov.u32 	%r128, %r136;
$L__BB0_22:
	add.s32 	%r93, %r128, %r3;
	mul.wide.s32 	%rd11, %r93, 4;
	add.s64 	%rd12, %rd1, %rd11;
	ld.global.f32 	%f114, [%rd12];
	sub.f32 	%f115, %f114, %f18;
	fma.rn.f32 	%f205, %f115, %f115, %f205;
	add.s32 	%r128, %r128, %r32;
	setp.lt.s32 	%p22, %r128, %r61;
	@%p22 bra 	$L__BB0_22;
$L__BB0_23:
	setp.ne.s32 	%p23, %r8, 0;
	mov.b32 	%r94, %f205;
	shfl.sync.down.b32	%r95|%p24, %r94, 16, 31, -1;
	mov.b32 	%f116, %r95;
	add.f32 	%f117, %f205, %f116;
	mov.b32 	%r96, %f117;
	shfl.sync.down.b32	%r97|%p25, %r96, 8, 31, -1;
	mov.b32 	%f118, %r97;
	add.f32 	%f119, %f117, %f118;
	mov.b32 	%r98, %f119;
	shfl.sync.down.b32	%r99|%p26, %r98, 4, 31, -1;
	mov.b32 	%f120, %r99;
	add.f32 	%f121, %f119, %f120;
	mov.b32 	%r100, %f121;
	shfl.sync.down.b32	%r101|%p27, %r100, 2, 31, -1;
	mov.b32 	%f122, %r101;
	add.f32 	%f123, %f121, %f122;
	mov.b32 	%r102, %f123;
	shfl.sync.down.b32	%r103|%p28, %r102, 1, 31, -1;
	mov.b32 	%f124, %r103;
	add.f32 	%f22, %f123, %f124;
	@%p23 bra 	$L__BB0_25;
	st.shared.f32 	[%r9], %f22;
$L__BB0_25:
	setp.ne.s32 	%p29, %r136, 0;
	bar.sync 	0;
	@%p29 bra 	$L__BB0_39;
	mov.u32 	%r105, %ntid.x;
	add.s32 	%r35, %r105, 31;
	shr.u32 	%r36, %r35, 5;
	add.s32 	%r106, %r36, -1;
	and.b32  	%r37, %r36, 15;
	setp.lt.u32 	%p30, %r106, 15;
	mov.f32 	%f214, 0f00000000;
	mov.b32 	%r132, 0;
	@%p30 bra 	$L__BB0_29;
	and.b32  	%r132, %r36, 112;
	add.s32 	%r129, %r77, 32;
	and.b32  	%r110, %r36, 134217712;
	neg.s32 	%r130, %r110;
	mov.f32 	%f214, 0f00000000;
$L__BB0_28:
	.pragma "nounroll";
	ld.shared.f32 	%f128, [%r129+-32];
	add.f32 	%f129, %f214, %f128;
	ld.shared.f32 	%f130, [%r129+-28];
	add.f32 	%f131, %f129, %f130;
	ld.shared.f32 	%f132, [%r129+-24];
	add.f32 	%f133, %f131, %f132;
	ld.shared.f32 	%f134, [%r129+-20];
	add.f32 	%f135, %f133, %f134;
	ld.shared.f32 	%f136, [%r129+-16];
	add.f32 	%f137, %f135, %f136;
	ld.shared.f32 	%f138, [%r129+-12];
	add.f32 	%f139, %f137, %f138;
	ld.shared.f32 	%f140, [%r129+-8];
	add.f32 	%f141, %f139, %f140;
	ld.shared.f32 	%f142, [%r129+-4];
	add.f32 	%f143, %f141, %f142;
	ld.shared.f32 	%f144, [%r129];
	add.f32 	%f145, %f143, %f144;
	ld.shared.f32 	%f146, [%r129+4];
	add.f32 	%f147, %f145, %f146;
	ld.shared.f32 	%f148, [%r129+8];
	add.f32 	%f149, %f147, %f148;
	ld.shared.f32 	%f150, [%r129+12];
	add.f32 	%f151, %f149, %f150;
	ld.shared.f32 	%f152, [%r129+16];
	add.f32 	%f153, %f151, %f152;
	ld.shared.f32 	%f154, [%r129+20];
	add.f32 	%f155, %f153, %f154;
	ld.shared.f32 	%f156, [%r129+24];
	add.f32 	%f157, %f155, %f156;
	ld.shared.f32 	%f158, [%r129+28];
	add.f32 	%f214, %f157, %f158;
	add.s32 	%r130, %r130, 16;
	add.s32 	%r129, %r129, 64;
	setp.ne.s32 	%p31, %r130, 0;
	@%p31 bra 	$L__BB0_28;
$L__BB0_29:
	setp.eq.s32 	%p32, %r37, 0;
	@%p32 bra 	$L__BB0_38;
	and.b32  	%r45, %r36, 7;
	setp.lt.u32 	%p33, %r37, 8;
	@%p33 bra 	$L__BB0_32;
	shl.b32 	%r111, %r132, 2;
	add.s32 	%r113, %r77, %r111;
	ld.shared.f32 	%f160, [%r113];
	add.f32 	%f161, %f214, %f160;
	ld.shared.f32 	%f162, [%r113+4];
	add.f32 	%f163, %f161, %f162;
	ld.shared.f32 	%f164, [%r113+8];
	add.f32 	%f165, %f163, %f164;
	ld.shared.f32 	%f166, [%r113+12];
	add.f32 	%f167, %f165, %f166;
	ld.shared.f32 	%f168, [%r113+16];
	add.f32 	%f169, %f167, %f168;
	ld.shared.f32 	%f170, [%r113+20];
	add.f32 	%f171, %f169, %f170;
	ld.shared.f32 	%f172, [%r113+24];
	add.f32 	%f173, %f171, %f172;
	ld.shared.f32 	%f174, [%r113+28];
	add.f32 	%f214, %f173, %f174;
	add.s32 	%r132, %r132, 8;
$L__BB0_32:
	setp.eq.s32 	%p34, %r45, 0;
	@%p34 bra 	$L__BB0_38;
	and.b32  	%r48, %r36, 3;
	setp.lt.u32 	%p35, %r45, 4;
	@%p35 bra 	$L__BB0_35;
	shl.b32 	%r114, %r132, 2;
	add.s32 	%r116, %r77, %r114;
	ld.shared.f32 	%f176, [%r116];
	add.f32 	%f177, %f214, %f176;
	ld.shared.f32 	%f178, [%r116+4];
	add.f32 	%f179, %f177, %f178;
	ld.shared.f32 	%f180, [%r116+8];
	add.f32 	%f181, %f179, %f180;
	ld.shared.f32 	%f182, [%r116+12];
	add.f32 	%f214, %f181, %f182;
	add.s32 	%r132, %r132, 4;
$L__BB0_35:
	setp.eq.s32 	%p36, %r48, 0;
	@%p36 bra 	$L__BB0_38;
	shl.b32 	%r117, %r132, 2;
	add.s32 	%r135, %r77, %r117;
	neg.s32 	%r134, %r48;
$L__BB0_37:
	.pragma "nounroll";
	ld.shared.f32 	%f183, [%r135];
	add.f32 	%f214, %f214, %f183;
	add.s32 	%r135, %r135, 4;
	add.s32 	%r134, %r134, 1;
	setp.ne.s32 	%p37, %r134, 0;
	@%p37 bra 	$L__BB0_37;
$L__BB0_38:
	cvt.rn.f32.s32 	%f184, %r61;
	div.rn.f32 	%f185, %f214, %f184;
	st.shared.f32 	[_ZZ17layer_norm_kernelPKfS0_S0_PfiiifE10shared_sum], %f185;
$L__BB0_39:
	setp.ge.s32 	%p38, %r136, %r61;
	bar.sync 	0;
	ld.shared.f32 	%f186, [_ZZ17layer_norm_kernelPKfS0_S0_PfiiifE10shared_sum];
	add.f32 	%f36, %f38, %f186;
	@%p38 bra 	$L__BB0_42;
	mov.u32 	%r57, %ntid.x;
	cvta.to.global.u64 	%rd2, %rd5;
	cvta.to.global.u64 	%rd3, %rd6;
	cvta.to.global.u64 	%rd4, %rd7;
	rsqrt.approx.f32 	%f37, %f36;
$L__BB0_41:
	add.s32 	%r119, %r136, %r3;
	mul.wide.s32 	%rd13, %r119, 4;
	add.s64 	%rd14, %rd1, %rd13;
	ld.global.f32 	%f187, [%rd14];
	sub.f32 	%f188, %f187, %f18;
	mul.f32 	%f189, %f37, %f188;
	mul.wide.s32 	%rd15, %r136, 4;
	add.s64 	%rd16, %rd2, %rd15;
	ld.global.f32 	%f190, [%rd16];
	add.s64 	%rd17, %rd3, %rd15;
	ld.global.f32 	%f191, [%rd17];
	fma.rn.f32 	%f192, %f190, %f189, %f191;
	add.s64 	%rd18, %rd4, %rd13;
	st.global.f32 	[%rd18], %f192;
	add.s32 	%r136, %r136, %r57;
	setp.lt.s32 	%p39, %r136, %r61;
	@%p39 bra 	$L__BB0_41;
$L__BB0_42:
	ret;

}
	// .globl	_Z23layer_norm_kernel_smallILi512EEvPKfS1_S1_Pfiif
.visible .entry _Z23layer_norm_kernel_smallILi512EEvPKfS1_S1_Pfiif(
	.param .u64 .ptr .align 1 _Z23layer_norm_kernel_smallILi512EEvPKfS1_S1_Pfiif_param_0,
	.param .u64 .ptr .align 1 _Z23layer_norm_kernel_smallILi512EEvPKfS1_S1_Pfiif_param_1,
	.param .u64 .ptr .align 1 _Z23layer_norm_kernel_smallILi512EEvPKfS1_S1_Pfiif_param_2,
	.param .u64 .ptr .align 1 _Z23layer_norm_kernel_smallILi512EEvPKfS1_S1_Pfiif_param_3,
	.param .u32 _Z23layer_norm_kernel_smallILi512EEvPKfS1_S1_Pfiif_param_4,
	.param .u32 _Z23layer_norm_kernel_smallILi512EEvPKfS1_S1_Pfiif_param_5,
	.param .f32 _Z23layer_norm_kernel_smallILi512EEvPKfS1_S1_Pfiif_param_6
)
{
	.reg .pred 	%p<40>;
	.reg .b32 	%r<302>;
	.reg .b32 	%f<127>;
	.reg .b64 	%rd<51>;
	// demoted variable
	.shared .align 4 .b8 _ZZ23layer_norm_kernel_smallILi512EEvPKfS1_S1_PfiifE3s_x[2048];
	// demoted variable
	.shared .align 4 .b8 _ZZ23layer_norm_kernel_smallILi512EEvPKfS1_S1_PfiifE7s_gamma[2048];
	// demoted variable
	.shared .align 4 .b8 _ZZ23layer_norm_kernel_smallILi512EEvPKfS1_S1_PfiifE6s_beta[2048];
	// demoted variable
	.shared .align 4 .f32 _ZZ23layer_norm_kernel_smallILi512EEvPKfS1_S1_PfiifE6s_mean;
	// demoted variable
	.shared .align 4 .f32 _ZZ23layer_norm_kernel_smallILi512EEvPKfS1_S1_PfiifE9s_inv_std;
	ld.param.u64 	%rd11, [_Z23layer_norm_kernel_smallILi512EEvPKfS1_S1_Pfiif_param_0];
	ld.param.u64 	%rd12, [_Z23layer_norm_kernel_smallILi512EEvPKfS1_S1_Pfiif_param_1];
	ld.param.u64 	%rd9, [_Z23layer_norm_kernel_smallILi512EEvPKfS1_S1_Pfiif_param_2];
	ld.param.u32 	%r129, [_Z23layer_norm_kernel_smallILi512EEvPKfS1_S1_Pfiif_param_4];
	ld.param.u32 	%r128, [_Z23layer_norm_kernel_smallILi512EEvPKfS1_S1_Pfiif_param_5];
	cvta.to.global.u64 	%rd1, %rd9;
	cvta.to.global.u64 	%rd2, %rd12;
	cvta.to.global.u64 	%rd3, %rd11;
	mov.u32 	%r1, %ctaid.y;
	mov.u32 	%r2, %ctaid.x;
	setp.ge.s32 	%p1, %r1, %r129;
	setp.ge.s32 	%p2, %r2, %r128;
	or.pred  	%p3, %p1, %p2;
	@%p3 bra 	$L__BB1_33;
	mul.lo.s32 	%r130, %r1, %r128;
	shl.b32 	%r3, %r130, 9;
	shl.b32 	%r4, %r2, 9;
	mov.u32 	%r301, %tid.x;
	setp.gt.u32 	%p4, %r301, 511;
	@%p4 bra 	$L__BB1_8;
	mov.u32 	%r6, %ntid.x;
	add.s32 	%r131, %r301, %r6;
	max.u32 	%r132, %r131, 512;
	setp.lt.u32 	%p5, %r131, 512;
	selp.u32 	%r133, 1, 0, %p5;
	add.s32 	%r134, %r131, %r133;
	sub.s32 	%r135, %r132, %r134;
	div.u32 	%r136, %r135, %r6;
	add.s32 	%r7, %r136, %r133;
	and.b32  	%r137, %r7, 3;
	setp.eq.s32 	%p6, %r137, 3;
	mov.u32 	%r279, %r301;
	@%p6 bra 	$L__BB1_5;
	add.s32 	%r138, %r7, 1;
	and.b32  	%r139, %r138, 3;
	mul.wide.u32 	%rd50, %r301, 4;
	mul.wide.u32 	%rd5, %r6, 4;
	add.s32 	%r140, %r301, %r3;
	add.s32 	%r269, %r140, %r4;
	neg.s32 	%r268, %r139;
	mad.lo.s32 	%r279, %r6, %r139, %r301;
$L__BB1_4:
	.pragma "nounroll";
	cvt.u32.u64 	%r141, %rd50;
	mul.wide.u32 	%rd13, %r269, 4;
	add.s64 	%rd14, %rd3, %rd13;
	ld.global.f32 	%f21, [%rd14];
	mov.u32 	%r142, _ZZ23layer_norm_kernel_smallILi512EEvPKfS1_S1_PfiifE3s_x;
	add.s32 	%r143, %r142, %r141;
	st.shared.f32 	[%r143], %f21;
	add.s64 	%rd15, %rd2, %rd50;
	ld.global.f32 	%f22, [%rd15];
	mov.u32 	%r144, _ZZ23layer_norm_kernel_smallILi512EEvPKfS1_S1_PfiifE7s_gamma;
	add.s32 	%r145, %r144, %r141;
	st.shared.f32 	[%r145], %f22;
	add.s64 	%rd16, %rd1, %rd50;
	ld.global.f32 	%f23, [%rd16];
	mov.u32 	%r146, _ZZ23layer_norm_kernel_smallILi512EEvPKfS1_S1_PfiifE6s_beta;
	add.s32 	%r147, %r146, %r141;
	st.shared.f32 	[%r147], %f23;
	add.s64 	%rd50, %rd50, %rd5;
	add.s32 	%r269, %r269, %r6;
	add.s32 	%r268, %r268, 1;
	setp.ne.s32 	%p7, %r268, 0;
	@%p7 bra 	$L__BB1_4;
$L__BB1_5:
	setp.lt.u32 	%p8, %r7, 3;
	@%p8 bra 	$L__BB1_8;
	shl.b32 	%r148, %r6, 1;
	add.s32 	%r278, %r279, %r148;
	shl.b32 	%r17, %r6, 2;
	mad.lo.s32 	%r277, %r6, 3, %r279;
	add.s32 	%r276, %r6, %r279;
	shl.b32 	%r275, %r279, 2;
	add.s32 	%r149, %r276, %r3;
	add.s32 	%r274, %r149, %r4;
	add.s32 	%r151, %r279, %r3;
	add.s32 	%r271, %r151, %r4;
	add.s32 	%r273, %r271, %r148;
	mad.lo.s32 	%r152, %r1, %r128, %r2;
	shl.b32 	%r153, %r152, 9;
	add.s32 	%r272, %r277, %r153;
$L__BB1_7:
	ld.param.u64 	%rd48, [_Z23layer_norm_kernel_smallILi512EEvPKfS1_S1_Pfiif_param_2];
	mul.wide.u32 	%rd17, %r271, 4;
	add.s64 	%rd18, %rd3, %rd17;
	ld.global.f32 	%f24, [%rd18];
	mov.u32 	%r154, _ZZ23layer_norm_kernel_smallILi512EEvPKfS1_S1_PfiifE3s_x;
	add.s32 	%r155, %r154, %r275;
	st.shared.f32 	[%r155], %f24;
	mul.wide.u32 	%rd19, %r279, 4;
	add.s64 	%rd20, %rd2, %rd19;
	ld.global.f32 	%f25, [%rd20];
	mov.u32 	%r156, _ZZ23layer_norm_kernel_smallILi512EEvPKfS1_S1_PfiifE7s_gamma;
	add.s32 	%r157, %r156, %r275;
	st.shared.f32 	[%r157], %f25;
	cvta.to.global.u64 	%rd21, %rd48;
	add.s64 	%rd22, %rd21, %rd19;
	ld.global.f32 	%f26, [%rd22];
	mov.u32 	%r158, _ZZ23layer_norm_kernel_smallILi512EEvPKfS1_S1_PfiifE6s_beta;
	add.s32 	%r159, %r158, %r275;
	st.shared.f32 	[%r159], %f26;
	add.s32 	%r160, %r279, %r6;
	mul.wide.u32 	%rd23, %r274, 4;
	add.s64 	%rd24, %rd3, %rd23;
	ld.global.f32 	%f27, [%rd24];
	add.s32 	%r161, %r155, %r17;
	st.shared.f32 	[%r161], %f27;
	mul.wide.u32 	%rd25, %r276, 4;
	add.s64 	%rd26, %rd2, %rd25;
	ld.global.f32 	%f28, [%rd26];
	add.s32 	%r162, %r157, %r17;
	st.shared.f32 	[%r162], %f28;
	add.s64 	%rd27, %rd21, %rd25;
	ld.global.f32 	%f29, [%rd27];
	add.s32 	%r163, %r159, %r17;
	st.shared.f32 	[%r163], %f29;
	add.s32 	%r164, %r160, %r6;
	mul.wide.u32 	%rd28, %r273, 4;
	add.s64 	%rd29, %rd3, %rd28;
	ld.global.f32 	%f30, [%rd29];
	shl.b32 	%r165, %r6, 3;
	add.s32 	%r166, %r155, %r165;
	st.shared.f32 	[%r166], %f30;
	mul.wide.u32 	%rd30, %r278, 4;
	add.s64 	%rd31, %rd2, %rd30;
	ld.global.f32 	%f31, [%rd31];
	add.s32 	%r167, %r157, %r165;
	st.shared.f32 	[%r167], %f31;
	add.s64 	%rd32, %rd21, %rd30;
	ld.global.f32 	%f32, [%rd32];
	add.s32 	%r168, %r159, %r165;
	st.shared.f32 	[%r168], %f32;
	add.s32 	%r169, %r164, %r6;
	mul.wide.u32 	%rd33, %r272, 4;
	add.s64 	%rd34, %rd3, %rd33;
	ld.global.f32 	%f33, [%rd34];
	mul.lo.s32 	%r170, %r6, 12;
	add.s32 	%r171, %r155, %r170;
	st.shared.f32 	[%r171], %f33;
	mul.wide.u32 	%rd35, %r277, 4;
	add.s64 	%rd36, %rd2, %rd35;
	ld.global.f32 	%f34, [%rd36];
	add.s32 	%r172, %r157, %r170;
	st.shared.f32 	[%r172], %f34;
	add.s64 	%rd37, %rd21, %rd35;
	ld.global.f32 	%f35, [%rd37];
	add.s32 	%r173, %r159, %r170;
	st.shared.f32 	[%r173], %f35;
	add.s32 	%r279, %r169, %r6;
	add.s32 	%r278, %r278, %r17;
	add.s32 	%r277, %r277, %r17;
	add.s32 	%r276, %r276, %r17;
	shl.b32 	%r174, %r6, 4;
	add.s32 	%r275, %r275, %r174;
	add.s32 	%r274, %r274, %r17;
	add.s32 	%r273, %r273, %r17;
	add.s32 	%r272, %r272, %r17;
	add.s32 	%r271, %r271, %r17;
	setp.lt.u32 	%p9, %r279, 512;
	@%p9 bra 	$L__BB1_7;
$L__BB1_8:
	setp.gt.u32 	%p10, %r301, 511;
	bar.sync 	0;
	mov.f32 	%f121, 0f00000000;
	@%p10 bra 	$L__BB1_15;
	mov.u32 	%r43, %ntid.x;
	add.s32 	%r175, %r301, %r43;
	max.u32 	%r176, %r175, 512;
	setp.lt.u32 	%p11, %r175, 512;
	selp.u32 	%r177, 1, 0, %p11;
	add.s32 	%r178, %r175, %r177;
	sub.s32 	%r179, %r176, %r178;
	div.u32 	%r180, %r179, %r43;
	add.s32 	%r44, %r180, %r177;
	and.b32  	%r181, %r44, 3;
	setp.eq.s32 	%p12, %r181, 3;
	mov.f32 	%f121, 0f00000000;
	mov.u32 	%r283, %r301;
	@%p12 bra 	$L__BB1_12;
	shl.b32 	%r182, %r301, 2;
	mov.u32 	%r183, _ZZ23layer_norm_kernel_smallILi512EEvPKfS1_S1_PfiifE3s_x;
	add.s32 	%r281, %r183, %r182;
	shl.b32 	%r46, %r43, 2;
	add.s32 	%r184, %r44, 1;
	and.b32  	%r185, %r184, 3;
	neg.s32 	%r280, %r185;
	mov.f32 	%f121, 0f00000000;
	mov.u32 	%r283, %r301;
$L__BB1_11:
	.pragma "nounroll";
	ld.shared.f32 	%f40, [%r281];
	add.f32 	%f121, %f121, %f40;
	add.s32 	%r283, %r283, %r43;
	add.s32 	%r281, %r281, %r46;
	add.s32 	%r280, %r280, 1;
	setp.ne.s32 	%p13, %r280, 0;
	@%p13 bra 	$L__BB1_11;
$L__BB1_12:
	setp.lt.u32 	%p14, %r44, 3;
	@%p14 bra 	$L__BB1_15;
	shl.b32 	%r55, %r43, 2;
	shl.b32 	%r186, %r283, 2;
	mov.u32 	%r187, _ZZ23layer_norm_kernel_smallILi512EEvPKfS1_S1_PfiifE3s_x;
	add.s32 	%r284, %r187, %r186;
	shl.b32 	%r57, %r43, 4;
	shl.b32 	%r58, %r43, 3;
	mul.lo.s32 	%r59, %r43, 12;
$L__BB1_14:
	ld.shared.f32 	%f41, [%r284];
	add.f32 	%f42, %f121, %f41;
	add.s32 	%r188, %r284, %r55;
	ld.shared.f32 	%f43, [%r188];
	add.f32 	%f44, %f42, %f43;
	add.s32 	%r189, %r284, %r58;
	ld.shared.f32 	%f45, [%r189];
	add.f32 	%f46, %f44, %f45;
	add.s32 	%r190, %r284, %r59;
	ld.shared.f32 	%f47, [%r190];
	add.f32 	%f121, %f46, %f47;
	add.s32 	%r283, %r283, %r55;
	add.s32 	%r284, %r284, %r57;
	setp.lt.u32 	%p15, %r283, 512;
	@%p15 bra 	$L__BB1_14;
$L__BB1_15:
	mov.b32 	%r191, %f121;
	shfl.sync.down.b32	%r192|%p16, %r191, 16, 31, -1;
	mov.b32 	%f48, %r192;
	add.f32 	%f49, %f121, %f48;
	mov.b32 	%r193, %f49;
	shfl.sync.down.b32	%r194|%p17, %r193, 8, 31, -1;
	mov.b32 	%f50, %r194;
	add.f32 	%f51, %f49, %f50;
	mov.b32 	%r195, %f51;
	shfl.sync.down.b32	%r196|%p18, %r195, 4, 31, -1;
	mov.b32 	%f52, %r196;
	add.f32 	%f53, %f51, %f52;
	mov.b32 	%r197, %f53;
	shfl.sync.down.b32	%r198|%p19, %r197, 2, 31, -1;
	mov.b32 	%f54, %r198;
	add.f32 	%f55, %f53, %f54;
	mov.b32 	%r199, %f55;
	shfl.sync.down.b32	%r200|%p20, %r199, 1, 31, -1;
	mov.b32 	%f56, %r200;
	add.f32 	%f8, %f55, %f56;
	setp.ne.s32 	%p21, %r301, 0;
	@%p21 bra 	$L__BB1_17;
	mul.f32 	%f57, %f8, 0f3B000000;
	st.shared.f32 	[_ZZ23layer_norm_kernel_smallILi512EEvPKfS1_S1_PfiifE6s_mean], %f57;
$L__BB1_17:
	setp.gt.u32 	%p22, %r301, 511;
	bar.sync 	0;
	mov.f32 	%f126, 0f00000000;
	@%p22 bra 	$L__BB1_24;
	ld.shared.f32 	%f9, [_ZZ23layer_norm_kernel_smallILi512EEvPKfS1_S1_PfiifE6s_mean];
	mov.u32 	%r64, %ntid.x;
	add.s32 	%r201, %r301, %r64;
	max.u32 	%r202, %r201, 512;
	setp.lt.u32 	%p23, %r201, 512;
	selp.u32 	%r203, 1, 0, %p23;
	add.s32 	%r204, %r201, %r203;
	sub.s32 	%r205, %r202, %r204;
	div.u32 	%r206, %r205, %r64;
	add.s32 	%r65, %r206, %r203;
	and.b32  	%r207, %r65, 3;
	setp.eq.s32 	%p24, %r207, 3;
	mov.f32 	%f126, 0f00000000;
	mov.u32 	%r289, %r301;
	@%p24 bra 	$L__BB1_21;
	shl.b32 	%r208, %r301, 2;
	mov.u32 	%r209, _ZZ23layer_norm_kernel_smallILi512EEvPKfS1_S1_PfiifE3s_x;
	add.s32 	%r287, %r209, %r208;
	shl.b32 	%r67, %r64, 2;
	add.s32 	%r210, %r65, 1;
	and.b32  	%r211, %r210, 3;
	neg.s32 	%r286, %r211;
	mov.f32 	%f126, 0f00000000;
	mov.u32 	%r289, %r301;
$L__BB1_20:
	.pragma "nounroll";
	ld.shared.f32 	%f62, [%r287];
	sub.f32 	%f63, %f62, %f9;
	fma.rn.f32 	%f126, %f63, %f63, %f126;
	add.s32 	%r289, %r289, %r64;
	add.s32 	%r287, %r287, %r67;
	add.s32 	%r286, %r286, 1;
	setp.ne.s32 	%p25, %r286, 0;
	@%p25 bra 	$L__BB1_20;
$L__BB1_21:
	setp.lt.u32 	%p26, %r65, 3;
	@%p26 bra 	$L__BB1_24;
	shl.b32 	%r76, %r64, 2;
	shl.b32 	%r212, %r289, 2;
	mov.u32 	%r213, _ZZ23layer_norm_kernel_smallILi512EEvPKfS1_S1_PfiifE3s_x;
	add.s32 	%r290, %r213, %r212;
	shl.b32 	%r78, %r64, 4;
	shl.b32 	%r79, %r64, 3;
	mul.lo.s32 	%r80, %r64, 12;
$L__BB1_23:
	ld.shared.f32 	%f64, [%r290];
	sub.f32 	%f65, %f64, %f9;
	fma.rn.f32 	%f66, %f65, %f65, %f126;
	add.s32 	%r214, %r290, %r76;
	ld.shared.f32 	%f67, [%r214];
	sub.f32 	%f68, %f67, %f9;
	fma.rn.f32 	%f69, %f68, %f68, %f66;
	add.s32 	%r215, %r290, %r79;
	ld.shared.f32 	%f70, [%r215];
	sub.f32 	%f71, %f70, %f9;
	fma.rn.f32 	%f72, %f71, %f71, %f69;
	add.s32 	%r216, %r290, %r80;
	ld.shared.f32 	%f73, [%r216];
	sub.f32 	%f74, %f73, %f9;
	fma.rn.f32 	%f126, %f74, %f74, %f72;
	add.s32 	%r289, %r289, %r76;
	add.s32 	%r290, %r290, %r78;
	setp.lt.u32 	%p27, %r289, 512;
	@%p27 bra 	$L__BB1_23;
$L__BB1_24:
	setp.ne.s32 	%p28, %r301, 0;
	mov.b32 	%r217, %f126;
	shfl.sync.down.b32	%r218|%p29, %r217, 16, 31, -1;
	mov.b32 	%f75, %r218;
	add.f32 	%f76, %f126, %f75;
	mov.b32 	%r219, %f76;
	shfl.sync.down.b32	%r220|%p30, %r219, 8, 31, -1;
	mov.b32 	%f77, %r220;
	add.f32 	%f78, %f76, %f77;
	mov.b32 	%r221, %f78;
	shfl.sync.down.b32	%r222|%p31, %r221, 4, 31, -1;
	mov.b32 	%f79, %r222;
	add.f32 	%f80, %f78, %f79;
	mov.b32 	%r223, %f80;
	shfl.sync.down.b32	%r224|%p32, %r223, 2, 31, -1;
	mov.b32 	%f81, %r224;
	add.f32 	%f82, %f80, %f81;
	mov.b32 	%r225, %f82;
	shfl.sync.down.b32	%r226|%p33, %r225, 1, 31, -1;
	mov.b32 	%f83, %r226;
	add.f32 	%f17, %f82, %f83;
	@%p28 bra 	$L__BB1_26;
	ld.param.f32 	%f116, [_Z23layer_norm_kernel_smallILi512EEvPKfS1_S1_Pfiif_param_6];
	fma.rn.f32 	%f84, %f17, 0f3B000000, %f116;
	rsqrt.approx.f32 	%f85, %f84;
	st.shared.f32 	[_ZZ23layer_norm_kernel_smallILi512EEvPKfS1_S1_PfiifE9s_inv_std], %f85;
$L__BB1_26:
	setp.gt.u32 	%p34, %r301, 511;
	bar.sync 	0;
	@%p34 bra 	$L__BB1_33;
	ld.param.u64 	%rd49, [_Z23layer_norm_kernel_smallILi512EEvPKfS1_S1_Pfiif_param_3];
	cvta.to.global.u64 	%rd8, %rd49;
	ld.shared.f32 	%f18, [_ZZ23layer_norm_kernel_smallILi512EEvPKfS1_S1_PfiifE6s_mean];
	ld.shared.f32 	%f19, [_ZZ23layer_norm_kernel_smallILi512EEvPKfS1_S1_PfiifE9s_inv_std];
	mov.u32 	%r86, %ntid.x;
	add.s32 	%r227, %r301, %r86;
	max.u32 	%r228, %r227, 512;
	setp.lt.u32 	%p35, %r227, 512;
	selp.u32 	%r229, 1, 0, %p35;
	add.s32 	%r230, %r227, %r229;
	sub.s32 	%r231, %r228, %r230;
	div.u32 	%r232, %r231, %r86;
	add.s32 	%r87, %r232, %r229;
	and.b32  	%r233, %r87, 3;
	setp.eq.s32 	%p36, %r233, 3;
	@%p36 bra 	$L__BB1_30;
	add.s32 	%r234, %r87, 1;
	and.b32  	%r235, %r234, 3;
	add.s32 	%r236, %r301, %r3;
	add.s32 	%r294, %r236, %r4;
	shl.b32 	%r293, %r301, 2;
	shl.b32 	%r90, %r86, 2;
	neg.s32 	%r292, %r235;
	mad.lo.s32 	%r301, %r86, %r235, %r301;
$L__BB1_29:
	.pragma "nounroll";
	mov.u32 	%r237, _ZZ23layer_norm_kernel_smallILi512EEvPKfS1_S1_PfiifE3s_x;
	add.s32 	%r238, %r237, %r293;
	ld.shared.f32 	%f86, [%r238];
	sub.f32 	%f87, %f86, %f18;
	mul.f32 	%f88, %f87, %f19;
	mov.u32 	%r239, _ZZ23layer_norm_kernel_smallILi512EEvPKfS1_S1_PfiifE7s_gamma;
	add.s32 	%r240, %r239, %r293;
	ld.shared.f32 	%f89, [%r240];
	mov.u32 	%r241, _ZZ23layer_norm_kernel_smallILi512EEvPKfS1_S1_PfiifE6s_beta;
	add.s32 	%r242, %r241, %r293;
	ld.shared.f32 	%f90, [%r242];
	fma.rn.f32 	%f91, %f89, %f88, %f90;
	mul.wide.u32 	%rd38, %r294, 4;
	add.s64 	%rd39, %rd8, %rd38;
	st.global.f32 	[%rd39], %f91;
	add.s32 	%r294, %r294, %r86;
	add.s32 	%r293, %r293, %r90;
	add.s32 	%r292, %r292, 1;
	setp.ne.s32 	%p37, %r292, 0;
	@%p37 bra 	$L__BB1_29;
$L__BB1_30:
	setp.lt.u32 	%p38, %r87, 3;
	@%p38 bra 	$L__BB1_33;
	shl.b32 	%r100, %r86, 2;
	add.s32 	%r243, %r301, %r3;
	add.s32 	%r297, %r243, %r4;
	add.s32 	%r300, %r297, %r86;
	shl.b32 	%r244, %r86, 1;
	add.s32 	%r299, %r297, %r244;
	mad.lo.s32 	%r245, %r1, %r128, %r2;
	shl.b32 	%r246, %r245, 9;
	add.s32 	%r247, %r301, %r246;
	mad.lo.s32 	%r298, %r86, 3, %r247;
	mov.u32 	%r248, _ZZ23layer_norm_kernel_smallILi512EEvPKfS1_S1_PfiifE6s_beta;
	add.s32 	%r105, %r248, %r100;
	shl.b32 	%r296, %r301, 2;
	shl.b32 	%r107, %r86, 4;
	shl.b32 	%r249, %r86, 3;
	add.s32 	%r108, %r248, %r249;
	mul.lo.s32 	%r250, %r86, 12;
	add.s32 	%r109, %r248, %r250;
	mov.u32 	%r251, _ZZ23layer_norm_kernel_smallILi512EEvPKfS1_S1_PfiifE7s_gamma;
	add.s32 	%r110, %r251, %r100;
	add.s32 	%r111, %r251, %r249;
	add.s32 	%r112, %r251, %r250;
	mov.u32 	%r252, _ZZ23layer_norm_kernel_smallILi512EEvPKfS1_S1_PfiifE3s_x;
	add.s32 	%r113, %r252, %r100;
	add.s32 	%r114, %r252, %r249;
	add.s32 	%r115, %r252, %r250;
$L__BB1_32:
	add.s32 	%r254, %r252, %r296;
	ld.shared.f32 	%f92, [%r254];
	sub.f32 	%f93, %f92, %f18;
	mul.f32 	%f94, %f93, %f19;
	add.s32 	%r256, %r251, %r296;
	ld.shared.f32 	%f95, [%r256];
	add.s32 	%r258, %r248, %r296;
	ld.shared.f32 	%f96, [%r258];
	fma.rn.f32 	%f97, %f95, %f94, %f96;
	mul.wide.u32 	%rd40, %r297, 4;
	add.s64 	%rd41, %rd8, %rd40;
	st.global.f32 	[%rd41], %f97;
	add.s32 	%r259, %r113, %r296;
	ld.shared.f32 	%f98, [%r259];
	sub.f32 	%f99, %f98, %f18;
	mul.f32 	%f100, %f99, %f19;
	add.s32 	%r260, %r110, %r296;
	ld.shared.f32 	%f101, [%r260];
	add.s32 	%r261, %r105, %r296;
	ld.shared.f32 	%f102, [%r261];
	fma.rn.f32 	%f103, %f101, %f100, %f102;
	mul.wide.u32 	%rd42, %r300, 4;
	add.s64 	%rd43, %rd8, %rd42;
	st.global.f32 	[%rd43], %f103;
	add.s32 	%r262, %r114, %r296;
	ld.shared.f32 	%f104, [%r262];
	sub.f32 	%f105, %f104, %f18;
	mul.f32 	%f106, %f105, %f19;
	add.s32 	%r263, %r111, %r296;
	ld.shared.f32 	%f107, [%r263];
	add.s32 	%r264, %r108, %r296;
	ld.shared.f32 	%f108, [%r264];
	fma.rn.f32 	%f109, %f107, %f106, %f108;
	mul.wide.u32 	%rd44, %r299, 4;
	add.s64 	%rd45, %rd8, %rd44;
	st.global.f32 	[%rd45], %f109;
	add.s32 	%r265, %r115, %r296;
	ld.shared.f32 	%f110, [%r265];
	sub.f32 	%f111, %f110, %f18;
	mul.f32 	%f112, %f111, %f19;
	add.s32 	%r266, %r112, %r296;
	ld.shared.f32 	%f113, [%r266];
	add.s32 	%r267, %r109, %r296;
	ld.shared.f32 	%f114, [%r267];
	fma.rn.f32 	%f115, %f113, %f112, %f114;
	mul.wide.u32 	%rd46, %r298, 4;
	add.s64 	%rd47, %rd8, %rd46;
	st.global.f32 	[%rd47], %f115;
	add.s32 	%r301, %r301, %r100;
	add.s32 	%r300, %r300, %r100;
	add.s32 	%r299, %r299, %r100;
	add.s32 	%r298, %r298, %r100;
	add.s32 	%r297, %r297, %r100;
	add.s32 	%r296, %r296, %r107;
	setp.lt.u32 	%p39, %r301, 512;
	@%p39 bra 	$L__BB1_32;
$L__BB1_33:
	ret;

}
	// .globl	_Z23layer_norm_kernel_smallILi768EEvPKfS1_S1_Pfiif
.visible .entry _Z23layer_norm_kernel_smallILi768EEvPKfS1_S1_Pfiif(
	.param .u64 .ptr .align 1 _Z23layer_norm_kernel_smallILi768EEvPKfS1_S1_Pfiif_param_0,
	.param .u64 .ptr .align 1 _Z23layer_norm_kernel_smallILi768EEvPKfS1_S1_Pfiif_param_1,
	.param .u64 .ptr .align 1 _Z23layer_norm_kernel_smallILi768EEvPKfS1_S1_Pfiif_param_2,
	.param .u64 .ptr .align 1 _Z23layer_norm_kernel_smallILi768EEvPKfS1_S1_Pfiif_param_3,
	.param .u32 _Z23layer_norm_kernel_smallILi768EEvPKfS1_S1_Pfiif_param_4,
	.param .u32 _Z23layer_norm_kernel_smallILi768EEvPKfS1_S1_Pfiif_param_5,
	.param .f32 _Z23layer_norm_kernel_smallILi768EEvPKfS1_S1_Pfiif_param_6
)
{
	.reg .pred 	%p<40>;
	.reg .b32 	%r<290>;
	.reg .b32 	%f<128>;
	.reg .b64 	%rd<56>;
	// demoted variable
	.shared .align 4 .b8 _ZZ23layer_norm_kernel_smallILi768EEvPKfS1_S1_PfiifE3s_x[3072];
	// demoted variable
	.shared .align 4 .b8 _ZZ23layer_norm_kernel_smallILi768EEvPKfS1_S1_PfiifE7s_gamma[3072];
	// demoted variable
	.shared .align 4 .b8 _ZZ23layer_norm_kernel_smallILi768EEvPKfS1_S1_PfiifE6s_beta[3072];
	// demoted variable
	.shared .align 4 .f32 _ZZ23layer_norm_kernel_smallILi768EEvPKfS1_S1_PfiifE6s_mean;
	// demoted variable
	.shared .align 4 .f32 _ZZ23layer_norm_kernel_smallILi768EEvPKfS1_S1_PfiifE9s_inv_std;
	ld.param.u64 	%rd15, [_Z23layer_norm_kernel_smallILi768EEvPKfS1_S1_Pfiif_param_0];
	ld.param.u64 	%rd16, [_Z23layer_norm_kernel_smallILi768EEvPKfS1_S1_Pfiif_param_1];
	ld.param.u64 	%rd17, [_Z23layer_norm_kernel_smallILi768EEvPKfS1_S1_Pfiif_param_2];
	ld.param.u64 	%rd18, [_Z23layer_norm_kernel_smallILi768EEvPKfS1_S1_Pfiif_param_3];
	ld.param.u32 	%r126, [_Z23layer_norm_kernel_smallILi768EEvPKfS1_S1_Pfiif_param_4];
	ld.param.u32 	%r125, [_Z23layer_norm_kernel_smallILi768EEvPKfS1_S1_Pfiif_param_5];
	cvta.to.global.u64 	%rd1, %rd17;
	cvta.to.global.u64 	%rd2, %rd16;
	cvta.to.global.u64 	%rd3, %rd15;
	cvta.to.global.u64 	%rd4, %rd18;
	mov.u32 	%r1, %ctaid.y;
	mov.u32 	%r2, %ctaid.x;
	setp.ge.s32 	%p1, %r1, %r126;
	setp.ge.s32 	%p2, %r2, %r125;
	or.pred  	%p3, %p1, %p2;
	@%p3 bra 	$L__BB2_33;
	mad.lo.s32 	%r127, %r125, %r1, %r2;
	mul.lo.s32 	%r3, %r127, 768;
	mov.u32 	%r289, %tid.x;
	setp.gt.u32 	%p4, %r289, 767;
	@%p4 bra 	$L__BB2_8;
	mov.u32 	%r5, %ntid.x;
	add.s32 	%r128, %r289, %r5;
	max.u32 	%r129, %r128, 768;
	setp.lt.u32 	%p5, %r128, 768;
	selp.u32 	%r130, 1, 0, %p5;
	add.s32 	%r131, %r128, %r130;
	sub.s32 	%r132, %r129, %r131;
	div.u32 	%r133, %r132, %r5;
	add.s32 	%r6, %r133, %r130;
	and.b32  	%r134, %r6, 3;
	setp.eq.s32 	%p6, %r134, 3;
	mov.u32 	%r268, %r289;
	@%p6 bra 	$L__BB2_5;
	add.s32 	%r135, %r6, 1;
	and.b32  	%r136, %r135, 3;
	shl.b32 	%r258, %r289, 2;
	shl.b32 	%r8, %r5, 2;
	mul.wide.u32 	%rd20, %r289, 4;
	add.s64 	%rd5, %rd1, %rd20;
	mul.wide.u32 	%rd6, %r5, 4;
	add.s64 	%rd7, %rd2, %rd20;
	add.s32 	%r137, %r289, %r3;
	mul.wide.u32 	%rd21, %r137, 4;
	add.s64 	%rd8, %rd3, %rd21;
	neg.s32 	%r257, %r136;
	mad.lo.s32 	%r268, %r5, %r136, %r289;
	mov.b64 	%rd54, 0;
$L__BB2_4:
	.pragma "nounroll";
	add.s64 	%rd22, %rd8, %rd54;
	ld.global.f32 	%f21, [%rd22];
	mov.u32 	%r138, _ZZ23layer_norm_kernel_smallILi768EEvPKfS1_S1_PfiifE3s_x;
	add.s32 	%r139, %r138, %r258;
	st.shared.f32 	[%r139], %f21;
	add.s64 	%rd23, %rd7, %rd54;
	ld.global.f32 	%f22, [%rd23];
	mov.u32 	%r140, _ZZ23layer_norm_kernel_smallILi768EEvPKfS1_S1_PfiifE7s_gamma;
	add.s32 	%r141, %r140, %r258;
	st.shared.f32 	[%r141], %f22;
	add.s64 	%rd24, %rd5, %rd54;
	ld.global.f32 	%f23, [%rd24];
	mov.u32 	%r142, _ZZ23layer_norm_kernel_smallILi768EEvPKfS1_S1_PfiifE6s_beta;
	add.s32 	%r143, %r142, %r258;
	st.shared.f32 	[%r143], %f23;
	add.s32 	%r258, %r258, %r8;
	add.s64 	%rd54, %rd54, %rd6;
	add.s32 	%r257, %r257, 1;
	setp.ne.s32 	%p7, %r257, 0;
	@%p7 bra 	$L__BB2_4;
$L__BB2_5:
	setp.lt.u32 	%p8, %r6, 3;
	@%p8 bra 	$L__BB2_8;
	shl.b32 	%r144, %r5, 1;
	add.s32 	%r267, %r268, %r144;
	shl.b32 	%r17, %r5, 2;
	mul.lo.s32 	%r145, %r5, 3;
	add.s32 	%r266, %r268, %r145;
	add.s32 	%r265, %r5, %r268;
	shl.b32 	%r264, %r268, 2;
	mov.u32 	%r146, _ZZ23layer_norm_kernel_smallILi768EEvPKfS1_S1_PfiifE6s_beta;
	mad.lo.s32 	%r21, %r5, 12, %r146;
	add.s32 	%r263, %r265, %r3;
	add.s32 	%r260, %r268, %r3;
	add.s32 	%r262, %r260, %r144;
	add.s32 	%r261, %r260, %r145;
$L__BB2_7:
	mul.wide.u32 	%rd25, %r260, 4;
	add.s64 	%rd26, %rd3, %rd25;
	ld.global.f32 	%f24, [%rd26];
	mov.u32 	%r147, _ZZ23layer_norm_kernel_smallILi768EEvPKfS1_S1_PfiifE3s_x;
	add.s32 	%r148, %r147, %r264;
	st.shared.f32 	[%r148], %f24;
	mul.wide.u32 	%rd27, %r268, 4;
	add.s64 	%rd28, %rd2, %rd27;
	ld.global.f32 	%f25, [%rd28];
	mov.u32 	%r149, _ZZ23layer_norm_kernel_smallILi768EEvPKfS1_S1_PfiifE7s_gamma;
	add.s32 	%r150, %r149, %r264;
	st.shared.f32 	[%r150], %f25;
	add.s64 	%rd29, %rd1, %rd27;
	ld.global.f32 	%f26, [%rd29];
	add.s32 	%r152, %r146, %r264;
	st.shared.f32 	[%r152], %f26;
	add.s32 	%r153, %r268, %r5;
	mul.wide.u32 	%rd30, %r263, 4;
	add.s64 	%rd31, %rd3, %rd30;
	ld.global.f32 	%f27, [%rd31];
	add.s32 	%r154, %r148, %r17;
	st.shared.f32 	[%r154], %f27;
	mul.wide.u32 	%rd32, %r265, 4;
	add.s64 	%rd33, %rd2, %rd32;
	ld.global.f32 	%f28, [%rd33];
	add.s32 	%r155, %r150, %r17;
	st.shared.f32 	[%r155], %f28;
	add.s64 	%rd34, %rd1, %rd32;
	ld.global.f32 	%f29, [%rd34];
	add.s32 	%r156, %r152, %r17;
	st.shared.f32 	[%r156], %f29;
	add.s32 	%r157, %r153, %r5;
	mul.wide.u32 	%rd35, %r262, 4;
	add.s64 	%rd36, %rd3, %rd35;
	ld.global.f32 	%f30, [%rd36];
	shl.b32 	%r158, %r5, 3;
	add.s32 	%r159, %r148, %r158;
	st.shared.f32 	[%r159], %f30;
	mul.wide.u32 	%rd37, %r267, 4;
	add.s64 	%rd38, %rd2, %rd37;
	ld.global.f32 	%f31, [%rd38];
	add.s32 	%r160, %r150, %r158;
	st.shared.f32 	[%r160], %f31;
	add.s64 	%rd39, %rd1, %rd37;
	ld.global.f32 	%f32, [%rd39];
	add.s32 	%r161, %r152, %r158;
	st.shared.f32 	[%r161], %f32;
	add.s32 	%r162, %r157, %r5;
	mul.wide.u32 	%rd40, %r261, 4;
	add.s64 	%rd41, %rd3, %rd40;
	ld.global.f32 	%f33, [%rd41];
	mul.lo.s32 	%r163, %r5, 12;
	add.s32 	%r164, %r148, %r163;
	st.shared.f32 	[%r164], %f33;
	mul.wide.u32 	%rd42, %r266, 4;
	add.s64 	%rd43, %rd2, %rd42;
	ld.global.f32 	%f34, [%rd43];
	add.s32 	%r165, %r150, %r163;
	st.shared.f32 	[%r165], %f34;
	add.s64 	%rd44, %rd1, %rd42;
	ld.global.f32 	%f35, [%rd44];
	add.s32 	%r166, %r21, %r264;
	st.shared.f32 	[%r166], %f35;
	add.s32 	%r268, %r162, %r5;
	add.s32 	%r267, %r267, %r17;
	add.s32 	%r266, %r266, %r17;
	add.s32 	%r265, %r265, %r17;
	shl.b32 	%r167, %r5, 4;
	add.s32 	%r264, %r264, %r167;
	add.s32 	%r263, %r263, %r17;
	add.s32 	%r262, %r262, %r17;
	add.s32 	%r261, %r261, %r17;
	add.s32 	%r260, %r260, %r17;
	setp.lt.u32 	%p9, %r268, 768;
	@%p9 bra 	$L__BB2_7;
$L__BB2_8:
	setp.gt.u32 	%p10, %r289, 767;
	bar.sync 	0;
	mov.f32 	%f122, 0f00000000;
	@%p10 bra 	$L__BB2_15;
	mov.u32 	%r44, %ntid.x;
	add.s32 	%r168, %r289, %r44;
	max.u32 	%r169, %r168, 768;
	setp.lt.u32 	%p11, %r168, 768;
	selp.u32 	%r170, 1, 0, %p11;
	add.s32 	%r171, %r168, %r170;
	sub.s32 	%r172, %r169, %r171;
	div.u32 	%r173, %r172, %r44;
	add.s32 	%r45, %r173, %r170;
	and.b32  	%r174, %r45, 3;
	setp.eq.s32 	%p12, %r174, 3;
	mov.f32 	%f122, 0f00000000;
	mov.u32 	%r272, %r289;
	@%p12 bra 	$L__BB2_12;
	shl.b32 	%r175, %r289, 2;
	mov.u32 	%r176, _ZZ23layer_norm_kernel_smallILi768EEvPKfS1_S1_PfiifE3s_x;
	add.s32 	%r270, %r176, %r175;
	shl.b32 	%r47, %r44, 2;
	add.s32 	%r177, %r45, 1;
	and.b32  	%r178, %r177, 3;
	neg.s32 	%r269, %r178;
	mov.f32 	%f122, 0f00000000;
	mov.u32 	%r272, %r289;
$L__BB2_11:
	.pragma "nounroll";
	ld.shared.f32 	%f40, [%r270];
	add.f32 	%f122, %f122, %f40;
	add.s32 	%r272, %r272, %r44;
	add.s32 	%r270, %r270, %r47;
	add.s32 	%r269, %r269, 1;
	setp.ne.s32 	%p13, %r269, 0;
	@%p13 bra 	$L__BB2_11;
$L__BB2_12:
	setp.lt.u32 	%p14, %r45, 3;
	@%p14 bra 	$L__BB2_15;
	shl.b32 	%r56, %r44, 2;
	shl.b32 	%r179, %r272, 2;
	mov.u32 	%r180, _ZZ23layer_norm_kernel_smallILi768EEvPKfS1_S1_PfiifE3s_x;
	add.s32 	%r273, %r180, %r179;
	shl.b32 	%r58, %r44, 4;
	shl.b32 	%r59, %r44, 3;
	mul.lo.s32 	%r60, %r44, 12;
$L__BB2_14:
	ld.shared.f32 	%f41, [%r273];
	add.f32 	%f42, %f122, %f41;
	add.s32 	%r181, %r273, %r56;
	ld.shared.f32 	%f43, [%r181];
	add.f32 	%f44, %f42, %f43;
	add.s32 	%r182, %r273, %r59;
	ld.shared.f32 	%f45, [%r182];
	add.f32 	%f46, %f44, %f45;
	add.s32 	%r183, %r273, %r60;
	ld.shared.f32 	%f47, [%r183];
	add.f32 	%f122, %f46, %f47;
	add.s32 	%r272, %r272, %r56;
	add.s32 	%r273, %r273, %r58;
	setp.lt.u32 	%p15, %r272, 768;
	@%p15 bra 	$L__BB2_14;
$L__BB2_15:
	mov.b32 	%r184, %f122;
	shfl.sync.down.b32	%r185|%p16, %r184, 16, 31, -1;
	mov.b32 	%f48, %r185;
	add.f32 	%f49, %f122, %f48;
	mov.b32 	%r186, %f49;
	shfl.sync.down.b32	%r187|%p17, %r186, 8, 31, -1;
	mov.b32 	%f50, %r187;
	add.f32 	%f51, %f49, %f50;
	mov.b32 	%r188, %f51;
	shfl.sync.down.b32	%r189|%p18, %r188, 4, 31, -1;
	mov.b32 	%f52, %r189;
	add.f32 	%f53, %f51, %f52;
	mov.b32 	%r190, %f53;
	shfl.sync.down.b32	%r191|%p19, %r190, 2, 31, -1;
	mov.b32 	%f54, %r191;
	add.f32 	%f55, %f53, %f54;
	mov.b32 	%r192, %f55;
	shfl.sync.down.b32	%r193|%p20, %r192, 1, 31, -1;
	mov.b32 	%f56, %r193;
	add.f32 	%f8, %f55, %f56;
	setp.ne.s32 	%p21, %r289, 0;
	@%p21 bra 	$L__BB2_17;
	div.rn.f32 	%f57, %f8, 0f44400000;
	st.shared.f32 	[_ZZ23layer_norm_kernel_smallILi768EEvPKfS1_S1_PfiifE6s_mean], %f57;
$L__BB2_17:
	setp.gt.u32 	%p22, %r289, 767;
	bar.sync 	0;
	mov.f32 	%f127, 0f00000000;
	@%p22 bra 	$L__BB2_24;
	ld.shared.f32 	%f9, [_ZZ23layer_norm_kernel_smallILi768EEvPKfS1_S1_PfiifE6s_mean];
	mov.u32 	%r65, %ntid.x;
	add.s32 	%r194, %r289, %r65;
	max.u32 	%r195, %r194, 768;
	setp.lt.u32 	%p23, %r194, 768;
	selp.u32 	%r196, 1, 0, %p23;
	add.s32 	%r197, %r194, %r196;
	sub.s32 	%r198, %r195, %r197;
	div.u32 	%r199, %r198, %r65;
	add.s32 	%r66, %r199, %r196;
	and.b32  	%r200, %r66, 3;
	setp.eq.s32 	%p24, %r200, 3;
	mov.f32 	%f127, 0f00000000;
	mov.u32 	%r278, %r289;
	@%p24 bra 	$L__BB2_21;
	shl.b32 	%r201, %r289, 2;
	mov.u32 	%r202, _ZZ23layer_norm_kernel_smallILi768EEvPKfS1_S1_PfiifE3s_x;
	add.s32 	%r276, %r202, %r201;
	shl.b32 	%r68, %r65, 2;
	add.s32 	%r203, %r66, 1;
	and.b32  	%r204, %r203, 3;
	neg.s32 	%r275, %r204;
	mov.f32 	%f127, 0f00000000;
	mov.u32 	%r278, %r289;
$L__BB2_20:
	.pragma "nounroll";
	ld.shared.f32 	%f62, [%r276];
	sub.f32 	%f63, %f62, %f9;
	fma.rn.f32 	%f127, %f63, %f63, %f127;
	add.s32 	%r278, %r278, %r65;
	add.s32 	%r276, %r276, %r68;
	add.s32 	%r275, %r275, 1;
	setp.ne.s32 	%p25, %r275, 0;
	@%p25 bra 	$L__BB2_20;
$L__BB2_21:
	setp.lt.u32 	%p26, %r66, 3;
	@%p26 bra 	$L__BB2_24;
	shl.b32 	%r77, %r65, 2;
	shl.b32 	%r205, %r278, 2;
	mov.u32 	%r206, _ZZ23layer_norm_kernel_smallILi768EEvPKfS1_S1_PfiifE3s_x;
	add.s32 	%r279, %r206, %r205;
	shl.b32 	%r79, %r65, 4;
	shl.b32 	%r80, %r65, 3;
	mul.lo.s32 	%r81, %r65, 12;
$L__BB2_23:
	ld.shared.f32 	%f64, [%r279];
	sub.f32 	%f65, %f64, %f9;
	fma.rn.f32 	%f66, %f65, %f65, %f127;
	add.s32 	%r207, %r279, %r77;
	ld.shared.f32 	%f67, [%r207];
	sub.f32 	%f68, %f67, %f9;
	fma.rn.f32 	%f69, %f68, %f68, %f66;
	add.s32 	%r208, %r279, %r80;
	ld.shared.f32 	%f70, [%r208];
	sub.f32 	%f71, %f70, %f9;
	fma.rn.f32 	%f72, %f71, %f71, %f69;
	add.s32 	%r209, %r279, %r81;
	ld.shared.f32 	%f73, [%r209];
	sub.f32 	%f74, %f73, %f9;
	fma.rn.f32 	%f127, %f74, %f74, %f72;
	add.s32 	%r278, %r278, %r77;
	add.s32 	%r279, %r279, %r79;
	setp.lt.u32 	%p27, %r278, 768;
	@%p27 bra 	$L__BB2_23;
$L__BB2_24:
	setp.ne.s32 	%p28, %r289, 0;
	mov.b32 	%r210, %f127;
	shfl.sync.down.b32	%r211|%p29, %r210, 16, 31, -1;
	mov.b32 	%f75, %r211;
	add.f32 	%f76, %f127, %f75;
	mov.b32 	%r212, %f76;
	shfl.sync.down.b32	%r213|%p30, %r212, 8, 31, -1;
	mov.b32 	%f77, %r213;
	add.f32 	%f78, %f76, %f77;
	mov.b32 	%r214, %f78;
	shfl.sync.down.b32	%r215|%p31, %r214, 4, 31, -1;
	mov.b32 	%f79, %r215;
	add.f32 	%f80, %f78, %f79;
	mov.b32 	%r216, %f80;
	shfl.sync.down.b32	%r217|%p32, %r216, 2, 31, -1;
	mov.b32 	%f81, %r217;
	add.f32 	%f82, %f80, %f81;
	mov.b32 	%r218, %f82;
	shfl.sync.down.b32	%r219|%p33, %r218, 1, 31, -1;
	mov.b32 	%f83, %r219;
	add.f32 	%f17, %f82, %f83;
	@%p28 bra 	$L__BB2_26;
	ld.param.f32 	%f117, [_Z23layer_norm_kernel_smallILi768EEvPKfS1_S1_Pfiif_param_6];
	div.rn.f32 	%f84, %f17, 0f44400000;
	add.f32 	%f85, %f117, %f84;
	rsqrt.approx.f32 	%f86, %f85;
	st.shared.f32 	[_ZZ23layer_norm_kernel_smallILi768EEvPKfS1_S1_PfiifE9s_inv_std], %f86;
$L__BB2_26:
	setp.gt.u32 	%p34, %r289, 767;
	bar.sync 	0;
	@%p34 bra 	$L__BB2_33;
	ld.shared.f32 	%f18, [_ZZ23layer_norm_kernel_smallILi768EEvPKfS1_S1_PfiifE6s_mean];
	ld.shared.f32 	%f19, [_ZZ23layer_norm_kernel_smallILi768EEvPKfS1_S1_PfiifE9s_inv_std];
	mov.u32 	%r86, %ntid.x;
	add.s32 	%r220, %r289, %r86;
	max.u32 	%r221, %r220, 768;
	setp.lt.u32 	%p35, %r220, 768;
	selp.u32 	%r222, 1, 0, %p35;
	add.s32 	%r223, %r220, %r222;
	sub.s32 	%r224, %r221, %r223;
	div.u32 	%r225, %r224, %r86;
	add.s32 	%r87, %r225, %r222;
	and.b32  	%r226, %r87, 3;
	setp.eq.s32 	%p36, %r226, 3;
	@%p36 bra 	$L__BB2_30;
	add.s32 	%r227, %r87, 1;
	and.b32  	%r228, %r227, 3;
	add.s32 	%r229, %r289, %r3;
	mul.wide.u32 	%rd45, %r229, 4;
	add.s64 	%rd55, %rd4, %rd45;
	mul.wide.u32 	%rd12, %r86, 4;
	shl.b32 	%r282, %r289, 2;
	shl.b32 	%r89, %r86, 2;
	neg.s32 	%r281, %r228;
	mad.lo.s32 	%r289, %r86, %r228, %r289;
$L__BB2_29:
	.pragma "nounroll";
	mov.u32 	%r230, _ZZ23layer_norm_kernel_smallILi768EEvPKfS1_S1_PfiifE3s_x;
	add.s32 	%r231, %r230, %r282;
	ld.shared.f32 	%f87, [%r231];
	sub.f32 	%f88, %f87, %f18;
	mul.f32 	%f89, %f88, %f19;
	mov.u32 	%r232, _ZZ23layer_norm_kernel_smallILi768EEvPKfS1_S1_PfiifE7s_gamma;
	add.s32 	%r233, %r232, %r282;
	ld.shared.f32 	%f90, [%r233];
	mov.u32 	%r234, _ZZ23layer_norm_kernel_smallILi768EEvPKfS1_S1_PfiifE6s_beta;
	add.s32 	%r235, %r234, %r282;
	ld.shared.f32 	%f91, [%r235];
	fma.rn.f32 	%f92, %f90, %f89, %f91;
	st.global.f32 	[%rd55], %f92;
	add.s64 	%rd55, %rd55, %rd12;
	add.s32 	%r282, %r282, %r89;
	add.s32 	%r281, %r281, 1;
	setp.ne.s32 	%p37, %r281, 0;
	@%p37 bra 	$L__BB2_29;
$L__BB2_30:
	setp.lt.u32 	%p38, %r87, 3;
	@%p38 bra 	$L__BB2_33;
	shl.b32 	%r97, %r86, 2;
	add.s32 	%r285, %r289, %r3;
	add.s32 	%r288, %r285, %r86;
	shl.b32 	%r236, %r86, 1;
	add.s32 	%r287, %r285, %r236;
	mad.lo.s32 	%r286, %r86, 3, %r285;
	mov.u32 	%r237, _ZZ23layer_norm_kernel_smallILi768EEvPKfS1_S1_PfiifE6s_beta;
	add.s32 	%r102, %r237, %r97;
	shl.b32 	%r284, %r289, 2;
	shl.b32 	%r104, %r86, 4;
	shl.b32 	%r238, %r86, 3;
	add.s32 	%r105, %r237, %r238;
	mul.lo.s32 	%r239, %r86, 12;
	add.s32 	%r106, %r237, %r239;
	mov.u32 	%r240, _ZZ23layer_norm_kernel_smallILi768EEvPKfS1_S1_PfiifE7s_gamma;
	add.s32 	%r107, %r240, %r97;
	add.s32 	%r108, %r240, %r238;
	add.s32 	%r109, %r240, %r239;
	mov.u32 	%r241, _ZZ23layer_norm_kernel_smallILi768EEvPKfS1_S1_PfiifE3s_x;
	add.s32 	%r110, %r241, %r97;
	add.s32 	%r111, %r241, %r238;
	add.s32 	%r112, %r241, %r239;
$L__BB2_32:
	add.s32 	%r243, %r241, %r284;
	ld.shared.f32 	%f93, [%r243];
	sub.f32 	%f94, %f93, %f18;
	mul.f32 	%f95, %f94, %f19;
	add.s32 	%r245, %r240, %r284;
	ld.shared.f32 	%f96, [%r245];
	add.s32 	%r247, %r237, %r284;
	ld.shared.f32 	%f97, [%r247];
	fma.rn.f32 	%f98, %f96, %f95, %f97;
	mul.wide.u32 	%rd46, %r285, 4;
	add.s64 	%rd47, %rd4, %rd46;
	st.global.f32 	[%rd47], %f98;
	add.s32 	%r248, %r110, %r284;
	ld.shared.f32 	%f99, [%r248];
	sub.f32 	%f100, %f99, %f18;
	mul.f32 	%f101, %f100, %f19;
	add.s32 	%r249, %r107, %r284;
	ld.shared.f32 	%f102, [%r249];
	add.s32 	%r250, %r102, %r284;
	ld.shared.f32 	%f103, [%r250];
	fma.rn.f32 	%f104, %f102, %f101, %f103;
	mul.wide.u32 	%rd48, %r288, 4;
	add.s64 	%rd49, %rd4, %rd48;
	st.global.f32 	[%rd49], %f104;
	add.s32 	%r251, %r111, %r284;
	ld.shared.f32 	%f105, [%r251];
	sub.f32 	%f106, %f105, %f18;
	mul.f32 	%f107, %f106, %f19;
	add.s32 	%r252, %r108, %r284;
	ld.shared.f32 	%f108, [%r252];
	add.s32 	%r253, %r105, %r284;
	ld.shared.f32 	%f109, [%r253];
	fma.rn.f32 	%f110, %f108, %f107, %f109;
	mul.wide.u32 	%rd50, %r287, 4;
	add.s64 	%rd51, %rd4, %rd50;
	st.global.f32 	[%rd51], %f110;
	add.s32 	%r254, %r112, %r284;
	ld.shared.f32 	%f111, [%r254];
	sub.f32 	%f112, %f111, %f18;
	mul.f32 	%f113, %f112, %f19;
	add.s32 	%r255, %r109, %r284;
	ld.shared.f32 	%f114, [%r255];
	add.s32 	%r256, %r106, %r284;
	ld.shared.f32 	%f115, [%r256];
	fma.rn.f32 	%f116, %f114, %f113, %f115;
	mul.wide.u32 	%rd52, %r286, 4;
	add.s64 	%rd53, %rd4, %rd52;
	st.global.f32 	[%rd53], %f116;
	add.s32 	%r289, %r289, %r97;
	add.s32 	%r288, %r288, %r97;
	add.s32 	%r287, %r287, %r97;
	add.s32 	%r286, %r286, %r97;
	add.s32 	%r285, %r285, %r97;
	add.s32 	%r284, %r284, %r104;
	setp.lt.u32 	%p39, %r289, 768;
	@%p39 bra 	$L__BB2_32;
$L__BB2_33:
	ret;

}
	// .globl	_Z23layer_norm_kernel_smallILi1024EEvPKfS1_S1_Pfiif
.visible .entry _Z23layer_norm_kernel_smallILi1024EEvPKfS1_S1_Pfiif(
	.param .u64 .ptr .align 1 _Z23layer_norm_kernel_smallILi1024EEvPKfS1_S1_Pfiif_param_0,
	.param .u64 .ptr .align 1 _Z23layer_norm_kernel_smallILi1024EEvPKfS1_S1_Pfiif_param_1,
	.param .u64 .ptr .align 1 _Z23layer_norm_kernel_smallILi1024EEvPKfS1_S1_Pfiif_param_2,
	.param .u64 .ptr .align 1 _Z23layer_norm_kernel_smallILi1024EEvPKfS1_S1_Pfiif_param_3,
	.param .u32 _Z23layer_norm_kernel_smallILi1024EEvPKfS1_S1_Pfiif_param_4,
	.param .u32 _Z23layer_norm_kernel_smallILi1024EEvPKfS1_S1_Pfiif_param_5,
	.param .f32 _Z23layer_norm_kernel_smallILi1024EEvPKfS1_S1_Pfiif_param_6
)
{
	.reg .pred 	%p<33>;
	.reg .b32 	%r<272>;
	.reg .b32 	%f<125>;
	.reg .b64 	%rd<48>;
	// demoted variable
	.shared .align 4 .b8 _ZZ23layer_norm_kernel_smallILi1024EEvPKfS1_S1_PfiifE3s_x[4096];
	// demoted variable
	.shared .align 4 .b8 _ZZ23layer_norm_kernel_smallILi1024EEvPKfS1_S1_PfiifE7s_gamma[4096];
	// demoted variable
	.shared .align 4 .b8 _ZZ23layer_norm_kernel_smallILi1024EEvPKfS1_S1_PfiifE6s_beta[4096];
	// demoted variable
	.shared .align 4 .f32 _ZZ23layer_norm_kernel_smallILi1024EEvPKfS1_S1_PfiifE6s_mean;
	// demoted variable
	.shared .align 4 .f32 _ZZ23layer_norm_kernel_smallILi1024EEvPKfS1_S1_PfiifE9s_inv_std;
	ld.param.u64 	%rd9, [_Z23layer_norm_kernel_smallILi1024EEvPKfS1_S1_Pfiif_param_0];
	ld.param.u64 	%rd10, [_Z23layer_norm_kernel_smallILi1024EEvPKfS1_S1_Pfiif_param_1];
	ld.param.u64 	%rd11, [_Z23layer_norm_kernel_smallILi1024EEvPKfS1_S1_Pfiif_param_2];
	ld.param.u64 	%rd12, [_Z23layer_norm_kernel_smallILi1024EEvPKfS1_S1_Pfiif_param_3];
	ld.param.u32 	%r126, [_Z23layer_norm_kernel_smallILi1024EEvPKfS1_S1_Pfiif_param_4];
	ld.param.u32 	%r125, [_Z23layer_norm_kernel_smallILi1024EEvPKfS1_S1_Pfiif_param_5];
	cvta.to.global.u64 	%rd1, %rd11;
	cvta.to.global.u64 	%rd2, %rd10;
	cvta.to.global.u64 	%rd3, %rd9;
	cvta.to.global.u64 	%rd4, %rd12;
	mov.u32 	%r1, %ctaid.y;
	mov.u32 	%r2, %ctaid.x;
	setp.ge.s32 	%p1, %r1, %r126;
	setp.ge.s32 	%p2, %r2, %r125;
	or.pred  	%p3, %p1, %p2;
	@%p3 bra 	$L__BB3_29;
	mul.lo.s32 	%r127, %r1, %r125;
	shl.b32 	%r3, %r127, 10;
	shl.b32 	%r4, %r2, 10;
	mov.u32 	%r271, %tid.x;
	mov.u32 	%r6, %ntid.x;
	add.s32 	%r128, %r271, %r6;
	max.u32 	%r129, %r128, 1024;
	setp.lt.u32 	%p4, %r128, 1024;
	selp.u32 	%r130, 1, 0, %p4;
	add.s32 	%r131, %r128, %r130;
	sub.s32 	%r132, %r129, %r131;
	div.u32 	%r133, %r132, %r6;
	add.s32 	%r7, %r133, %r130;
	add.s32 	%r134, %r7, 1;
	and.b32  	%r8, %r134, 3;
	and.b32  	%r9, %r7, 3;
	setp.eq.s32 	%p5, %r9, 3;
	mov.u32 	%r249, %r271;
	@%p5 bra 	$L__BB3_4;
	mul.wide.u32 	%rd47, %r271, 4;
	mul.wide.u32 	%rd6, %r6, 4;
	add.s32 	%r135, %r271, %r3;
	add.s32 	%r239, %r135, %r4;
	neg.s32 	%r238, %r8;
	mad.lo.s32 	%r249, %r6, %r8, %r271;
$L__BB3_3:
	.pragma "nounroll";
	cvt.u32.u64 	%r136, %rd47;
	mul.wide.u32 	%rd13, %r239, 4;
	add.s64 	%rd14, %rd3, %rd13;
	ld.global.f32 	%f21, [%rd14];
	mov.u32 	%r137, _ZZ23layer_norm_kernel_smallILi1024EEvPKfS1_S1_PfiifE3s_x;
	add.s32 	%r138, %r137, %r136;
	st.shared.f32 	[%r138], %f21;
	add.s64 	%rd15, %rd2, %rd47;
	ld.global.f32 	%f22, [%rd15];
	mov.u32 	%r139, _ZZ23layer_norm_kernel_smallILi1024EEvPKfS1_S1_PfiifE7s_gamma;
	add.s32 	%r140, %r139, %r136;
	st.shared.f32 	[%r140], %f22;
	add.s64 	%rd16, %rd1, %rd47;
	ld.global.f32 	%f23, [%rd16];
	mov.u32 	%r141, _ZZ23layer_norm_kernel_smallILi1024EEvPKfS1_S1_PfiifE6s_beta;
	add.s32 	%r142, %r141, %r136;
	st.shared.f32 	[%r142], %f23;
	add.s64 	%rd47, %rd47, %rd6;
	add.s32 	%r239, %r239, %r6;
	add.s32 	%r238, %r238, 1;
	setp.ne.s32 	%p6, %r238, 0;
	@%p6 bra 	$L__BB3_3;
$L__BB3_4:
	setp.lt.u32 	%p7, %r7, 3;
	@%p7 bra 	$L__BB3_7;
	shl.b32 	%r143, %r6, 1;
	add.s32 	%r248, %r249, %r143;
	shl.b32 	%r19, %r6, 2;
	mad.lo.s32 	%r247, %r6, 3, %r249;
	add.s32 	%r246, %r6, %r249;
	shl.b32 	%r245, %r249, 2;
	shl.b32 	%r144, %r6, 3;
	mov.u32 	%r145, _ZZ23layer_norm_kernel_smallILi1024EEvPKfS1_S1_PfiifE6s_beta;
	add.s32 	%r23, %r145, %r144;
	mov.u32 	%r146, _ZZ23layer_norm_kernel_smallILi1024EEvPKfS1_S1_PfiifE3s_x;
	add.s32 	%r24, %r146, %r144;
	add.s32 	%r147, %r246, %r3;
	add.s32 	%r244, %r147, %r4;
	add.s32 	%r148, %r249, %r3;
	add.s32 	%r241, %r148, %r4;
	add.s32 	%r243, %r241, %r143;
	mad.lo.s32 	%r149, %r1, %r125, %r2;
	shl.b32 	%r150, %r149, 10;
	add.s32 	%r242, %r247, %r150;
$L__BB3_6:
	mul.wide.u32 	%rd17, %r241, 4;
	add.s64 	%rd18, %rd3, %rd17;
	ld.global.f32 	%f24, [%rd18];
	mov.u32 	%r151, _ZZ23layer_norm_kernel_smallILi1024EEvPKfS1_S1_PfiifE3s_x;
	add.s32 	%r152, %r151, %r245;
	st.shared.f32 	[%r152], %f24;
	mul.wide.u32 	%rd19, %r249, 4;
	add.s64 	%rd20, %rd2, %rd19;
	ld.global.f32 	%f25, [%rd20];
	mov.u32 	%r153, _ZZ23layer_norm_kernel_smallILi1024EEvPKfS1_S1_PfiifE7s_gamma;
	add.s32 	%r154, %r153, %r245;
	st.shared.f32 	[%r154], %f25;
	add.s64 	%rd21, %rd1, %rd19;
	ld.global.f32 	%f26, [%rd21];
	mov.u32 	%r155, _ZZ23layer_norm_kernel_smallILi1024EEvPKfS1_S1_PfiifE6s_beta;
	add.s32 	%r156, %r155, %r245;
	st.shared.f32 	[%r156], %f26;
	add.s32 	%r157, %r249, %r6;
	mul.wide.u32 	%rd22, %r244, 4;
	add.s64 	%rd23, %rd3, %rd22;
	ld.global.f32 	%f27, [%rd23];
	add.s32 	%r158, %r152, %r19;
	st.shared.f32 	[%r158], %f27;
	mul.wide.u32 	%rd24, %r246, 4;
	add.s64 	%rd25, %rd2, %rd24;
	ld.global.f32 	%f28, [%rd25];
	add.s32 	%r159, %r154, %r19;
	st.shared.f32 	[%r159], %f28;
	add.s64 	%rd26, %rd1, %rd24;
	ld.global.f32 	%f29, [%rd26];
	add.s32 	%r160, %r156, %r19;
	st.shared.f32 	[%r160], %f29;
	add.s32 	%r161, %r157, %r6;
	mul.wide.u32 	%rd27, %r243, 4;
	add.s64 	%rd28, %rd3, %rd27;
	ld.global.f32 	%f30, [%rd28];
	add.s32 	%r162, %r24, %r245;
	st.shared.f32 	[%r162], %f30;
	mul.wide.u32 	%rd29, %r248, 4;
	add.s64 	%rd30, %rd2, %rd29;
	ld.global.f32 	%f31, [%rd30];
	shl.b32 	%r163, %r6, 3;
	add.s32 	%r164, %r154, %r163;
	st.shared.f32 	[%r164], %f31;
	add.s64 	%rd31, %rd1, %rd29;
	ld.global.f32 	%f32, [%rd31];
	add.s32 	%r165, %r23, %r245;
	st.shared.f32 	[%r165], %f32;
	add.s32 	%r166, %r161, %r6;
	mul.wide.u32 	%rd32, %r242, 4;
	add.s64 	%rd33, %rd3, %rd32;
	ld.global.f32 	%f33, [%rd33];
	mul.lo.s32 	%r167, %r6, 12;
	add.s32 	%r168, %r152, %r167;
	st.shared.f32 	[%r168], %f33;
	mul.wide.u32 	%rd34, %r247, 4;
	add.s64 	%rd35, %rd2, %rd34;
	ld.global.f32 	%f34, [%rd35];
	add.s32 	%r169, %r154, %r167;
	st.shared.f32 	[%r169], %f34;
	add.s64 	%rd36, %rd1, %rd34;
	ld.global.f32 	%f35, [%rd36];
	add.s32 	%r170, %r156, %r167;
	st.shared.f32 	[%r170], %f35;
	add.s32 	%r249, %r166, %r6;
	add.s32 	%r248, %r248, %r19;
	add.s32 	%r247, %r247, %r19;
	add.s32 	%r246, %r246, %r19;
	shl.b32 	%r171, %r6, 4;
	add.s32 	%r245, %r245, %r171;
	add.s32 	%r244, %r244, %r19;
	add.s32 	%r243, %r243, %r19;
	add.s32 	%r242, %r242, %r19;
	add.s32 	%r241, %r241, %r19;
	setp.lt.u32 	%p8, %r249, 1024;
	@%p8 bra 	$L__BB3_6;
$L__BB3_7:
	setp.eq.s32 	%p9, %r9, 3;
	bar.sync 	0;
	mov.f32 	%f119, 0f00000000;
	mov.u32 	%r253, %r271;
	@%p9 bra 	$L__BB3_10;
	shl.b32 	%r172, %r271, 2;
	mov.u32 	%r173, _ZZ23layer_norm_kernel_smallILi1024EEvPKfS1_S1_PfiifE3s_x;
	add.s32 	%r251, %r173, %r172;
	shl.b32 	%r48, %r6, 2;
	neg.s32 	%r250, %r8;
	mov.f32 	%f119, 0f00000000;
	mov.u32 	%r253, %r271;
$L__BB3_9:
	.pragma "nounroll";
	ld.shared.f32 	%f39, [%r251];
	add.f32 	%f119, %f119, %f39;
	add.s32 	%r253, %r253, %r6;
	add.s32 	%r251, %r251, %r48;
	add.s32 	%r250, %r250, 1;
	setp.ne.s32 	%p10, %r250, 0;
	@%p10 bra 	$L__BB3_9;
$L__BB3_10:
	setp.lt.u32 	%p11, %r7, 3;
	@%p11 bra 	$L__BB3_13;
	shl.b32 	%r57, %r6, 2;
	shl.b32 	%r174, %r253, 2;
	mov.u32 	%r175, _ZZ23layer_norm_kernel_smallILi1024EEvPKfS1_S1_PfiifE3s_x;
	add.s32 	%r254, %r175, %r174;
	shl.b32 	%r59, %r6, 4;
	shl.b32 	%r60, %r6, 3;
	mul.lo.s32 	%r61, %r6, 12;
$L__BB3_12:
	ld.shared.f32 	%f40, [%r254];
	add.f32 	%f41, %f119, %f40;
	add.s32 	%r176, %r254, %r57;
	ld.shared.f32 	%f42, [%r176];
	add.f32 	%f43, %f41, %f42;
	add.s32 	%r177, %r254, %r60;
	ld.shared.f32 	%f44, [%r177];
	add.f32 	%f45, %f43, %f44;
	add.s32 	%r178, %r254, %r61;
	ld.shared.f32 	%f46, [%r178];
	add.f32 	%f119, %f45, %f46;
	add.s32 	%r253, %r253, %r57;
	add.s32 	%r254, %r254, %r59;
	setp.lt.u32 	%p12, %r253, 1024;
	@%p12 bra 	$L__BB3_12;
$L__BB3_13:
	mov.b32 	%r179, %f119;
	shfl.sync.down.b32	%r180|%p13, %r179, 16, 31, -1;
	mov.b32 	%f47, %r180;
	add.f32 	%f48, %f119, %f47;
	mov.b32 	%r181, %f48;
	shfl.sync.down.b32	%r182|%p14, %r181, 8, 31, -1;
	mov.b32 	%f49, %r182;
	add.f32 	%f50, %f48, %f49;
	mov.b32 	%r183, %f50;
	shfl.sync.down.b32	%r184|%p15, %r183, 4, 31, -1;
	mov.b32 	%f51, %r184;
	add.f32 	%f52, %f50, %f51;
	mov.b32 	%r185, %f52;
	shfl.sync.down.b32	%r186|%p16, %r185, 2, 31, -1;
	mov.b32 	%f53, %r186;
	add.f32 	%f54, %f52, %f53;
	mov.b32 	%r187, %f54;
	shfl.sync.down.b32	%r188|%p17, %r187, 1, 31, -1;
	mov.b32 	%f55, %r188;
	add.f32 	%f8, %f54, %f55;
	setp.ne.s32 	%p18, %r271, 0;
	@%p18 bra 	$L__BB3_15;
	mul.f32 	%f56, %f8, 0f3A800000;
	st.shared.f32 	[_ZZ23layer_norm_kernel_smallILi1024EEvPKfS1_S1_PfiifE6s_mean], %f56;
$L__BB3_15:
	setp.eq.s32 	%p19, %r9, 3;
	bar.sync 	0;
	mov.f32 	%f124, 0f00000000;
	ld.shared.f32 	%f9, [_ZZ23layer_norm_kernel_smallILi1024EEvPKfS1_S1_PfiifE6s_mean];
	mov.u32 	%r259, %r271;
	@%p19 bra 	$L__BB3_18;
	shl.b32 	%r189, %r271, 2;
	mov.u32 	%r190, _ZZ23layer_norm_kernel_smallILi1024EEvPKfS1_S1_PfiifE3s_x;
	add.s32 	%r257, %r190, %r189;
	shl.b32 	%r67, %r6, 2;
	neg.s32 	%r256, %r8;
	mov.f32 	%f124, 0f00000000;
	mov.u32 	%r259, %r271;
$L__BB3_17:
	.pragma "nounroll";
	ld.shared.f32 	%f60, [%r257];
	sub.f32 	%f61, %f60, %f9;
	fma.rn.f32 	%f124, %f61, %f61, %f124;
	add.s32 	%r259, %r259, %r6;
	add.s32 	%r257, %r257, %r67;
	add.s32 	%r256, %r256, 1;
	setp.ne.s32 	%p20, %r256, 0;
	@%p20 bra 	$L__BB3_17;
$L__BB3_18:
	setp.lt.u32 	%p21, %r7, 3;
	@%p21 bra 	$L__BB3_21;
	shl.b32 	%r76, %r6, 2;
	shl.b32 	%r191, %r259, 2;
	mov.u32 	%r192, _ZZ23layer_norm_kernel_smallILi1024EEvPKfS1_S1_PfiifE3s_x;
	add.s32 	%r260, %r192, %r191;
	shl.b32 	%r78, %r6, 4;
	shl.b32 	%r79, %r6, 3;
	mul.lo.s32 	%r80, %r6, 12;
$L__BB3_20:
	ld.shared.f32 	%f62, [%r260];
	sub.f32 	%f63, %f62, %f9;
	fma.rn.f32 	%f64, %f63, %f63, %f124;
	add.s32 	%r193, %r260, %r76;
	ld.shared.f32 	%f65, [%r193];
	sub.f32 	%f66, %f65, %f9;
	fma.rn.f32 	%f67, %f66, %f66, %f64;
	add.s32 	%r194, %r260, %r79;
	ld.shared.f32 	%f68, [%r194];
	sub.f32 	%f69, %f68, %f9;
	fma.rn.f32 	%f70, %f69, %f69, %f67;
	add.s32 	%r195, %r260, %r80;
	ld.shared.f32 	%f71, [%r195];
	sub.f32 	%f72, %f71, %f9;
	fma.rn.f32 	%f124, %f72, %f72, %f70;
	add.s32 	%r259, %r259, %r76;
	add.s32 	%r260, %r260, %r78;
	setp.lt.u32 	%p22, %r259, 1024;
	@%p22 bra 	$L__BB3_20;
$L__BB3_21:
	setp.ne.s32 	%p23, %r271, 0;
	mov.b32 	%r196, %f124;
	shfl.sync.down.b32	%r197|%p24, %r196, 16, 31, -1;
	mov.b32 	%f73, %r197;
	add.f32 	%f74, %f124, %f73;
	mov.b32 	%r198, %f74;
	shfl.sync.down.b32	%r199|%p25, %r198, 8, 31, -1;
	mov.b32 	%f75, %r199;
	add.f32 	%f76, %f74, %f75;
	mov.b32 	%r200, %f76;
	shfl.sync.down.b32	%r201|%p26, %r200, 4, 31, -1;
	mov.b32 	%f77, %r201;
	add.f32 	%f78, %f76, %f77;
	mov.b32 	%r202, %f78;
	shfl.sync.down.b32	%r203|%p27, %r202, 2, 31, -1;
	mov.b32 	%f79, %r203;
	add.f32 	%f80, %f78, %f79;
	mov.b32 	%r204, %f80;
	shfl.sync.down.b32	%r205|%p28, %r204, 1, 31, -1;
	mov.b32 	%f81, %r205;
	add.f32 	%f17, %f80, %f81;
	@%p23 bra 	$L__BB3_23;
	ld.param.f32 	%f114, [_Z23layer_norm_kernel_smallILi1024EEvPKfS1_S1_Pfiif_param_6];
	fma.rn.f32 	%f82, %f17, 0f3A800000, %f114;
	rsqrt.approx.f32 	%f83, %f82;
	st.shared.f32 	[_ZZ23layer_norm_kernel_smallILi1024EEvPKfS1_S1_PfiifE9s_inv_std], %f83;
$L__BB3_23:
	setp.eq.s32 	%p29, %r9, 3;
	bar.sync 	0;
	ld.shared.f32 	%f18, [_ZZ23layer_norm_kernel_smallILi1024EEvPKfS1_S1_PfiifE6s_mean];
	ld.shared.f32 	%f19, [_ZZ23layer_norm_kernel_smallILi1024EEvPKfS1_S1_PfiifE9s_inv_std];
	@%p29 bra 	$L__BB3_26;
	add.s32 	%r206, %r271, %r3;
	add.s32 	%r264, %r206, %r4;
	shl.b32 	%r263, %r271, 2;
	shl.b32 	%r87, %r6, 2;
	neg.s32 	%r262, %r8;
	mad.lo.s32 	%r271, %r6, %r8, %r271;
$L__BB3_25:
	.pragma "nounroll";
	mov.u32 	%r207, _ZZ23layer_norm_kernel_smallILi1024EEvPKfS1_S1_PfiifE3s_x;
	add.s32 	%r208, %r207, %r263;
	ld.shared.f32 	%f84, [%r208];
	sub.f32 	%f85, %f84, %f18;
	mul.f32 	%f86, %f85, %f19;
	mov.u32 	%r209, _ZZ23layer_norm_kernel_smallILi1024EEvPKfS1_S1_PfiifE7s_gamma;
	add.s32 	%r210, %r209, %r263;
	ld.shared.f32 	%f87, [%r210];
	mov.u32 	%r211, _ZZ23layer_norm_kernel_smallILi1024EEvPKfS1_S1_PfiifE6s_beta;
	add.s32 	%r212, %r211, %r263;
	ld.shared.f32 	%f88, [%r212];
	fma.rn.f32 	%f89, %f87, %f86, %f88;
	mul.wide.u32 	%rd37, %r264, 4;
	add.s64 	%rd38, %rd4, %rd37;
	st.global.f32 	[%rd38], %f89;
	add.s32 	%r264, %r264, %r6;
	add.s32 	%r263, %r263, %r87;
	add.s32 	%r262, %r262, 1;
	setp.ne.s32 	%p30, %r262, 0;
	@%p30 bra 	$L__BB3_25;
$L__BB3_26:
	setp.lt.u32 	%p31, %r7, 3;
	@%p31 bra 	$L__BB3_29;
	shl.b32 	%r97, %r6, 2;
	add.s32 	%r213, %r271, %r3;
	add.s32 	%r267, %r213, %r4;
	add.s32 	%r270, %r267, %r6;
	shl.b32 	%r214, %r6, 1;
	add.s32 	%r269, %r267, %r214;
	mad.lo.s32 	%r215, %r1, %r125, %r2;
	shl.b32 	%r216, %r215, 10;
	add.s32 	%r217, %r271, %r216;
	mad.lo.s32 	%r268, %r6, 3, %r217;
	mov.u32 	%r218, _ZZ23layer_norm_kernel_smallILi1024EEvPKfS1_S1_PfiifE6s_beta;
	add.s32 	%r102, %r218, %r97;
	shl.b32 	%r266, %r271, 2;
	shl.b32 	%r104, %r6, 4;
	shl.b32 	%r219, %r6, 3;
	add.s32 	%r105, %r218, %r219;
	mul.lo.s32 	%r220, %r6, 12;
	add.s32 	%r106, %r218, %r220;
	mov.u32 	%r221, _ZZ23layer_norm_kernel_smallILi1024EEvPKfS1_S1_PfiifE7s_gamma;
	add.s32 	%r107, %r221, %r97;
	add.s32 	%r108, %r221, %r219;
	add.s32 	%r109, %r221, %r220;
	mov.u32 	%r222, _ZZ23layer_norm_kernel_smallILi1024EEvPKfS1_S1_PfiifE3s_x;
	add.s32 	%r110, %r222, %r97;
	add.s32 	%r111, %r222, %r219;
	add.s32 	%r112, %r222, %r220;
$L__BB3_28:
	add.s32 	%r224, %r222, %r266;
	ld.shared.f32 	%f90, [%r224];
	sub.f32 	%f91, %f90, %f18;
	mul.f32 	%f92, %f91, %f19;
	add.s32 	%r226, %r221, %r266;
	ld.shared.f32 	%f93, [%r226];
	add.s32 	%r228, %r218, %r266;
	ld.shared.f32 	%f94, [%r228];
	fma.rn.f32 	%f95, %f93, %f92, %f94;
	mul.wide.u32 	%rd39, %r267, 4;
	add.s64 	%rd40, %rd4, %rd39;
	st.global.f32 	[%rd40], %f95;
	add.s32 	%r229, %r110, %r266;
	ld.shared.f32 	%f96, [%r229];
	sub.f32 	%f97, %f96, %f18;
	mul.f32 	%f98, %f97, %f19;
	add.s32 	%r230, %r107, %r266;
	ld.shared.f32 	%f99, [%r230];
	add.s32 	%r231, %r102, %r266;
	ld.shared.f32 	%f100, [%r231];
	fma.rn.f32 	%f101, %f99, %f98, %f100;
	mul.wide.u32 	%rd41, %r270, 4;
	add.s64 	%rd42, %rd4, %rd41;
	st.global.f32 	[%rd42], %f101;
	add.s32 	%r232, %r111, %r266;
	ld.shared.f32 	%f102, [%r232];
	sub.f32 	%f103, %f102, %f18;
	mul.f32 	%f104, %f103, %f19;
	add.s32 	%r233, %r108, %r266;
	ld.shared.f32 	%f105, [%r233];
	add.s32 	%r234, %r105, %r266;
	ld.shared.f32 	%f106, [%r234];
	fma.rn.f32 	%f107, %f105, %f104, %f106;
	mul.wide.u32 	%rd43, %r269, 4;
	add.s64 	%rd44, %rd4, %rd43;
	st.global.f32 	[%rd44], %f107;
	add.s32 	%r235, %r112, %r266;
	ld.shared.f32 	%f108, [%r235];
	sub.f32 	%f109, %f108, %f18;
	mul.f32 	%f110, %f109, %f19;
	add.s32 	%r236, %r109, %r266;
	ld.shared.f32 	%f111, [%r236];
	add.s32 	%r237, %r106, %r266;
	ld.shared.f32 	%f112, [%r237];
	fma.rn.f32 	%f113, %f111, %f110, %f112;
	mul.wide.u32 	%rd45, %r268, 4;
	add.s64 	%rd46, %rd4, %rd45;
	st.global.f32 	[%rd46], %f113;
	add.s32 	%r271, %r271, %r97;
	add.s32 	%r270, %r270, %r97;
	add.s32 	%r269, %r269, %r97;
	add.s32 	%r268, %r268, %r97;
	add.s32 	%r267, %r267, %r97;
	add.s32 	%r266, %r266, %r104;
	setp.lt.u32 	%p32, %r271, 1024;
	@%p32 bra 	$L__BB3_28;
$L__BB3_29:
	ret;

}


// ===== COMPILED SASS (sm_100) =====

	.target	sm_100

	.elftype	@"ET_EXEC"


//--------------------- .note.nv.tkinfo           --------------------------
	.section	.note.nv.tkinfo,"",@"SHT_NOTE"
	.sectionflags	@"SHF_NOTE_NV_TKINFO"
	.tkinfo
        /*0018*/ 	.word	0x00000002
        /*0030*/ 	.string	""
        /*0030*/ 	.string	"ptxas"
        /*0030*/ 	.string	"Cuda compilation tools, release 13.0, V13.0.88"
        /*0030*/ 	.string	"Build cuda_13.0.r13.0/compiler.36424714_0"
        /*0030*/ 	.string	"-arch sm_100 -m 64 "



//--------------------- .note.nv.cuinfo           --------------------------
	.section	.note.nv.cuinfo,"",@"SHT_NOTE"
	.sectionflags	@"SHF_NOTE_NV_CUINFO"
        /*0018*/ 	.short	0x0002
        /*001a*/ 	.short	0x0064
        /*001c*/ 	.short	0x0082
	.zero		2


//--------------------- .nv.info                  --------------------------
	.section	.nv.info,"",@"SHT_CUDA_INFO"
	.align	4


	//----- nvinfo : EIATTR_REGCOUNT
	.align		4
        /*0000*/ 	.byte	0x04, 0x2f
        /*0002*/ 	.short	(.L_1 - .L_0)
	.align		4
.L_0:
        /*0004*/ 	.word	index@(_Z17layer_norm_kernelPKfS0_S0_Pfiiif)
        /*0008*/ 	.word	0x0000001a


	//----- nvinfo : EIATTR_FRAME_SIZE
	.align		4
.L_1:
        /*000c*/ 	.byte	0x04, 0x11
        /*000e*/ 	.short	(.L_3 - .L_2)
	.align		4
.L_2:
        /*0010*/ 	.word	index@($__internal_1_$__cuda_sm3x_div_rn_noftz_f32_slowpath)
        /*0014*/ 	.word	0x00000000


	//----- nvinfo : EIATTR_FRAME_SIZE
	.align		4
.L_3:
        /*0018*/ 	.byte	0x04, 0x11
        /*001a*/ 	.short	(.L_5 - .L_4)
	.align		4
.L_4:
        /*001c*/ 	.word	index@(_Z17layer_norm_kernelPKfS0_S0_Pfiiif)
        /*0020*/ 	.word	0x00000000


	//----- nvinfo : EIATTR_REGCOUNT
	.align		4
.L_5:
        /*0024*/ 	.byte	0x04, 0x2f
        /*0026*/ 	.short	(.L_7 - .L_6)
	.align		4
.L_6:
        /*0028*/ 	.word	index@(_Z23layer_norm_kernel_smallILi512EEvPKfS1_S1_Pfiif)
        /*002c*/ 	.word	0x00000020


	//----- nvinfo : EIATTR_FRAME_SIZE
	.align		4
.L_7:
        /*0030*/ 	.byte	0x04, 0x11
        /*0032*/ 	.short	(.L_9 - .L_8)
	.align		4
.L_8:
        /*0034*/ 	.word	index@(_Z23layer_norm_kernel_smallILi512EEvPKfS1_S1_Pfiif)
        /*0038*/ 	.word	0x00000000


	//----- nvinfo : EIATTR_REGCOUNT
	.align		4
.L_9:
        /*003c*/ 	.byte	0x04, 0x2f
        /*003e*/ 	.short	(.L_11 - .L_10)
	.align		4
.L_10:
        /*0040*/ 	.word	index@(_Z23layer_norm_kernel_smallILi768EEvPKfS1_S1_Pfiif)
        /*0044*/ 	.word	0x00000020


	//----- nvinfo : EIATTR_FRAME_SIZE
	.align		4
.L_11:
        /*0048*/ 	.byte	0x04, 0x11
        /*004a*/ 	.short	(.L_13 - .L_12)
	.align		4
.L_12:
        /*004c*/ 	.word	index@($__internal_0_$__cuda_sm3x_div_rn_noftz_f32_slowpath)
        /*0050*/ 	.word	0x00000000


	//----- nvinfo : EIATTR_FRAME_SIZE
	.align		4
.L_13:
        /*0054*/ 	.byte	0x04, 0x11
        /*0056*/ 	.short	(.L_15 - .L_14)
	.align		4
.L_14:
        /*0058*/ 	.word	index@(_Z23layer_norm_kernel_smallILi768EEvPKfS1_S1_Pfiif)
        /*005c*/ 	.word	0x00000000


	//----- nvinfo : EIATTR_REGCOUNT
	.align		4
.L_15:
        /*0060*/ 	.byte	0x04, 0x2f
        /*0062*/ 	.short	(.L_17 - .L_16)
	.align		4
.L_16:
        /*0064*/ 	.word	index@(_Z23layer_norm_kernel_smallILi1024EEvPKfS1_S1_Pfiif)
        /*0068*/ 	.word	0x00000028


	//----- nvinfo : EIATTR_FRAME_SIZE
	.align		4
.L_17:
        /*006c*/ 	.byte	0x04, 0x11
        /*006e*/ 	.short	(.L_19 - .L_18)
	.align		4
.L_18:
        /*0070*/ 	.word	index@(_Z23layer_norm_kernel_smallILi1024EEvPKfS1_S1_Pfiif)
        /*0074*/ 	.word	0x00000000


	//----- nvinfo : EIATTR_MIN_STACK_SIZE
	.align		4
.L_19:
        /*0078*/ 	.byte	0x04, 0x12
        /*007a*/ 	.short	(.L_21 - .L_20)
	.align		4
.L_20:
        /*007c*/ 	.word	index@(_Z23layer_norm_kernel_smallILi1024EEvPKfS1_S1_Pfiif)
        /*0080*/ 	.word	0x00000000


	//----- nvinfo : EIATTR_MIN_STACK_SIZE
	.align		4
.L_21:
        /*0084*/ 	.byte	0x04, 0x12
        /*0086*/ 	.short	(.L_23 - .L_22)
	.align		4
.L_22:
        /*0088*/ 	.word	index@(_Z23layer_norm_kernel_smallILi768EEvPKfS1_S1_Pfiif)
        /*008c*/ 	.word	0x00000000


	//----- nvinfo : EIATTR_MIN_STACK_SIZE
	.align		4
.L_23:
        /*0090*/ 	.byte	0x04, 0x12
        /*0092*/ 	.short	(.L_25 - .L_24)
	.align		4
.L_24:
        /*0094*/ 	.word	index@(_Z23layer_norm_kernel_smallILi512EEvPKfS1_S1_Pfiif)
        /*0098*/ 	.word	0x00000000


	//----- nvinfo : EIATTR_MIN_STACK_SIZE
	.align		4
.L_25:
        /*009c*/ 	.byte	0x04, 0x12
        /*009e*/ 	.short	(.L_27 - .L_26)
	.align		4
.L_26:
        /*00a0*/ 	.word	index@(_Z17layer_norm_kernelPKfS0_S0_Pfiiif)
        /*00a4*/ 	.word	0x00000000
.L_27:


//--------------------- .nv.compat                --------------------------
	.section	.nv.compat,"",@"SHT_CUDA_COMPAT_INFO"
	.align	4
        /*0000*/ 	.byte	0x02, 0x09, 0x00, 0x00, 0x02, 0x02, 0x01, 0x00, 0x02, 0x05, 0x05, 0x00, 0x03, 0x07, 0x01, 0x01
        /*0010*/ 	.byte	0x02, 0x03, 0x00, 0x00, 0x02, 0x06, 0x01, 0x00, 0x04, 0x0b, 0x08, 0x00, 0x01, 0x00, 0x00, 0x00
        /*0020*/ 	.byte	0x00, 0x00, 0x00, 0x00


//--------------------- .nv.info._Z23layer_norm_kernel_smallILi1024EEvPKfS1_S1_Pfiif --------------------------
	.section	.nv.info._Z23layer_norm_kernel_smallILi1024EEvPKfS1_S1_Pfiif,"",@"SHT_CUDA_INFO"
	.sectionflags	@""
	.align	4


	//----- nvinfo : EIATTR_CUDA_API_VERSION
	.align		4
        /*0000*/ 	.byte	0x04, 0x37
        /*0002*/ 	.short	(.L_29 - .L_28)
.L_28:
        /*0004*/ 	.word	0x00000082


	//----- nvinfo : EIATTR_KPARAM_INFO
	.align		4
.L_29:
        /*0008*/ 	.byte	0x04, 0x17
        /*000a*/ 	.short	(.L_31 - .L_30)
.L_30:
        /*000c*/ 	.word	0x00000000
        /*0010*/ 	.short	0x0006
        /*0012*/ 	.short	0x0028
        /*0014*/ 	.byte	0x00, 0xf0, 0x11, 0x00


	//----- nvinfo : EIATTR_KPARAM_INFO
	.align		4
.L_31:
        /*0018*/ 	.byte	0x04, 0x17
        /*001a*/ 	.short	(.L_33 - .L_32)
.L_32:
        /*001c*/ 	.word	0x00000000
        /*0020*/ 	.short	0x0005
        /*0022*/ 	.short	0x0024
        /*0024*/ 	.byte	0x00, 0xf0, 0x11, 0x00


	//----- nvinfo : EIATTR_KPARAM_INFO
	.align		4
.L_33:
        /*0028*/ 	.byte	0x04, 0x17
        /*002a*/ 	.short	(.L_35 - .L_34)
.L_34:
        /*002c*/ 	.word	0x00000000
        /*0030*/ 	.short	0x0004
        /*0032*/ 	.short	0x0020
        /*0034*/ 	.byte	0x00, 0xf0, 0x11, 0x00


	//----- nvinfo : EIATTR_KPARAM_INFO
	.align		4
.L_35:
        /*0038*/ 	.byte	0x04, 0x17
        /*003a*/ 	.short	(.L_37 - .L_36)
.L_36:
        /*003c*/ 	.word	0x00000000
        /*0040*/ 	.short	0x0003
        /*0042*/ 	.short	0x0018
        /*0044*/ 	.byte	0x00, 0xf5, 0x21, 0x00


	//----- nvinfo : EIATTR_KPARAM_INFO
	.align		4
.L_37:
        /*0048*/ 	.byte	0x04, 0x17
        /*004a*/ 	.short	(.L_39 - .L_38)
.L_38:
        /*004c*/ 	.word	0x00000000
        /*0050*/ 	.short	0x0002
        /*0052*/ 	.short	0x0010
        /*0054*/ 	.byte	0x00, 0xf5, 0x21, 0x00


	//----- nvinfo : EIATTR_KPARAM_INFO
	.align		4
.L_39:
        /*0058*/ 	.byte	0x04, 0x17
        /*005a*/ 	.short	(.L_41 - .L_40)
.L_40:
        /*005c*/ 	.word	0x00000000
        /*0060*/ 	.short	0x0001
        /*0062*/ 	.short	0x0008
        /*0064*/ 	.byte	0x00, 0xf5, 0x21, 0x00


	//----- nvinfo : EIATTR_KPARAM_INFO
	.align		4
.L_41:
        /*0068*/ 	.byte	0x04, 0x17
        /*006a*/ 	.short	(.L_43 - .L_42)
.L_42:
        /*006c*/ 	.word	0x00000000
        /*0070*/ 	.short	0x0000
        /*0072*/ 	.short	0x0000
        /*0074*/ 	.byte	0x00, 0xf5, 0x21, 0x00


	//----- nvinfo : EIATTR_SPARSE_MMA_MASK
	.align		4
.L_43:
        /*0078*/ 	.byte	0x03, 0x50
        /*007a*/ 	.short	0x0000


	//----- nvinfo : EIATTR_MAXREG_COUNT
	.align		4
        /*007c*/ 	.byte	0x03, 0x1b
        /*007e*/ 	.short	0x00ff


	//----- nvinfo : EIATTR_NUM_BARRIERS
	.align		4
        /*0080*/ 	.byte	0x02, 0x4c
        /*0082*/ 	.byte	0x01
	.zero		1


	//----- nvinfo : EIATTR_MERCURY_ISA_VERSION
	.align		4
        /*0084*/ 	.byte	0x03, 0x5f
        /*0086*/ 	.short	0x0101


	//----- nvinfo : EIATTR_COOP_GROUP_MASK_REGIDS
	.align		4
        /*0088*/ 	.byte	0x04, 0x29
        /*008a*/ 	.short	(.L_45 - .L_44)


	//   ....[0]....
.L_44:
        /*008c*/ 	.word	0xffffffff


	//   ....[1]....
        /*0090*/ 	.word	0xffffffff


	//   ....[2]....
        /*0094*/ 	.word	0xffffffff


	//   ....[3]....
        /*0098*/ 	.word	0xffffffff


	//   ....[4]....
        /*009c*/ 	.word	0xffffffff


	//   ....[5]....
        /*00a0*/ 	.word	0xffffffff


	//   ....[6]....
        /*00a4*/ 	.word	0xffffffff


	//   ....[7]....
        /*00a8*/ 	.word	0xffffffff


	//   ....[8]....
        /*00ac*/ 	.word	0xffffffff


	//   ....[9]....
        /*00b0*/ 	.word	0xffffffff


	//----- nvinfo : EIATTR_COOP_GROUP_INSTR_OFFSETS
	.align		4
.L_45:
        /*00b4*/ 	.byte	0x04, 0x28
        /*00b6*/ 	.short	(.L_47 - .L_46)


	//   ....[0]....
.L_46:
        /*00b8*/ 	.word	0x00000d20


	//   ....[1]....
        /*00bc*/ 	.word	0x00000d90


	//   ....[2]....
        /*00c0*/ 	.word	0x00000db0


	//   ....[3]....
        /*00c4*/ 	.word	0x00000de0


	//   ....[4]....
        /*00c8*/ 	.word	0x00000e00


	//   ....[5]....
        /*00cc*/ 	.word	0x000010e0


	//   ....[6]....
        /*00d0*/ 	.word	0x00001160


	//   ....[7]....
        /*00d4*/ 	.word	0x00001180


	//   ....[8]....
        /*00d8*/ 	.word	0x000011a0


	//   ....[9]....
        /*00dc*/ 	.word	0x000011c0


	//----- nvinfo : EIATTR_VRC_CTA_INIT_COUNT
	.align		4
.L_47:
        /*00e0*/ 	.byte	0x02, 0x4a
	.zero		1
	.zero		1


	//----- nvinfo : EIATTR_EXIT_INSTR_OFFSETS
	.align		4
        /*00e4*/ 	.byte	0x04, 0x1c
        /*00e6*/ 	.short	(.L_49 - .L_48)


	//   ....[0]....
.L_48:
        /*00e8*/ 	.word	0x00000060


	//   ....[1]....
        /*00ec*/ 	.word	0x00001460


	//   ....[2]....
        /*00f0*/ 	.word	0x00001880


	//----- nvinfo : EIATTR_CRS_STACK_SIZE
	.align		4
.L_49:
        /*00f4*/ 	.byte	0x04, 0x1e
        /*00f6*/ 	.short	(.L_51 - .L_50)
.L_50:
        /*00f8*/ 	.word	0x00000000


	//----- nvinfo : EIATTR_CBANK_PARAM_SIZE
	.align		4
.L_51:
        /*00fc*/ 	.byte	0x03, 0x19
        /*00fe*/ 	.short	0x002c


	//----- nvinfo : EIATTR_PARAM_CBANK
	.align		4
        /*0100*/ 	.byte	0x04, 0x0a
        /*0102*/ 	.short	(.L_53 - .L_52)
	.align		4
.L_52:
        /*0104*/ 	.word	index@(.nv.constant0._Z23layer_norm_kernel_smallILi1024EEvPKfS1_S1_Pfiif)
        /*0108*/ 	.short	0x0380
        /*010a*/ 	.short	0x002c


	//----- nvinfo : EIATTR_SW_WAR
	.align		4
.L_53:
        /*010c*/ 	.byte	0x04, 0x36
        /*010e*/ 	.short	(.L_55 - .L_54)
.L_54:
        /*0110*/ 	.word	0x00000008
.L_55:


//--------------------- .nv.info._Z23layer_norm_kernel_smallILi768EEvPKfS1_S1_Pfiif --------------------------
	.section	.nv.info._Z23layer_norm_kernel_smallILi768EEvPKfS1_S1_Pfiif,"",@"SHT_CUDA_INFO"
	.sectionflags	@""
	.align	4


	//----- nvinfo : EIATTR_CUDA_API_VERSION
	.align		4
        /*0000*/ 	.byte	0x04, 0x37
        /*0002*/ 	.short	(.L_57 - .L_56)
.L_56:
        /*0004*/ 	.word	0x00000082


	//----- nvinfo : EIATTR_KPARAM_INFO
	.align		4
.L_57:
        /*0008*/ 	.byte	0x04, 0x17
        /*000a*/ 	.short	(.L_59 - .L_58)
.L_58:
        /*000c*/ 	.word	0x00000000
        /*0010*/ 	.short	0x0006
        /*0012*/ 	.short	0x0028
        /*0014*/ 	.byte	0x00, 0xf0, 0x11, 0x00


	//----- nvinfo : EIATTR_KPARAM_INFO
	.align		4
.L_59:
        /*0018*/ 	.byte	0x04, 0x17
        /*001a*/ 	.short	(.L_61 - .L_60)
.L_60:
        /*001c*/ 	.word	0x00000000
        /*0020*/ 	.short	0x0005
        /*0022*/ 	.short	0x0024
        /*0024*/ 	.byte	0x00, 0xf0, 0x11, 0x00


	//----- nvinfo : EIATTR_KPARAM_INFO
	.align		4
.L_61:
        /*0028*/ 	.byte	0x04, 0x17
        /*002a*/ 	.short	(.L_63 - .L_62)
.L_62:
        /*002c*/ 	.word	0x00000000
        /*0030*/ 	.short	0x0004
        /*0032*/ 	.short	0x0020
        /*0034*/ 	.byte	0x00, 0xf0, 0x11, 0x00


	//----- nvinfo : EIATTR_KPARAM_INFO
	.align		4
.L_63:
        /*0038*/ 	.byte	0x04, 0x17
        /*003a*/ 	.short	(.L_65 - .L_64)
.L_64:
        /*003c*/ 	.word	0x00000000
        /*0040*/ 	.short	0x0003
        /*0042*/ 	.short	0x0018
        /*0044*/ 	.byte	0x00, 0xf5, 0x21, 0x00


	//----- nvinfo : EIATTR_KPARAM_INFO
	.align		4
.L_65:
        /*0048*/ 	.byte	0x04, 0x17
        /*004a*/ 	.short	(.L_67 - .L_66)
.L_66:
        /*004c*/ 	.word	0x00000000
        /*0050*/ 	.short	0x0002
        /*0052*/ 	.short	0x0010
        /*0054*/ 	.byte	0x00, 0xf5, 0x21, 0x00


	//----- nvinfo : EIATTR_KPARAM_INFO
	.align		4
.L_67:
        /*0058*/ 	.byte	0x04, 0x17
        /*005a*/ 	.short	(.L_69 - .L_68)
.L_68:
        /*005c*/ 	.word	0x00000000
        /*0060*/ 	.short	0x0001
        /*0062*/ 	.short	0x0008
        /*0064*/ 	.byte	0x00, 0xf5, 0x21, 0x00


	//----- nvinfo : EIATTR_KPARAM_INFO
	.align		4
.L_69:
        /*0068*/ 	.byte	0x04, 0x17
        /*006a*/ 	.short	(.L_71 - .L_70)
.L_70:
        /*006c*/ 	.word	0x00000000
        /*0070*/ 	.short	0x0000
        /*0072*/ 	.short	0x0000
        /*0074*/ 	.byte	0x00, 0xf5, 0x21, 0x00


	//----- nvinfo : EIATTR_SPARSE_MMA_MASK
	.align		4
.L_71:
        /*0078*/ 	.byte	0x03, 0x50
        /*007a*/ 	.short	0x0000


	//----- nvinfo : EIATTR_MAXREG_COUNT
	.align		4
        /*007c*/ 	.byte	0x03, 0x1b
        /*007e*/ 	.short	0x00ff


	//----- nvinfo : EIATTR_NUM_BARRIERS
	.align		4
        /*0080*/ 	.byte	0x02, 0x4c
        /*0082*/ 	.byte	0x01
	.zero		1


	//----- nvinfo : EIATTR_MERCURY_ISA_VERSION
	.align		4
        /*0084*/ 	.byte	0x03, 0x5f
        /*0086*/ 	.short	0x0101


	//----- nvinfo : EIATTR_COOP_GROUP_MASK_REGIDS
	.align		4
        /*0088*/ 	.byte	0x04, 0x29
        /*008a*/ 	.short	(.L_73 - .L_72)


	//   ....[0]....
.L_72:
        /*008c*/ 	.word	0xffffffff


	//   ....[1]....
        /*0090*/ 	.word	0xffffffff


	//   ....[2]....
        /*0094*/ 	.word	0xffffffff


	//   ....[3]....
        /*0098*/ 	.word	0xffffffff


	//   ....[4]....
        /*009c*/ 	.word	0xffffffff


	//   ....[5]....
        /*00a0*/ 	.word	0xffffffff


	//   ....[6]....
        /*00a4*/ 	.word	0xffffffff


	//   ....[7]....
        /*00a8*/ 	.word	0xffffffff


	//   ....[8]....
        /*00ac*/ 	.word	0xffffffff


	//   ....[9]....
        /*00b0*/ 	.word	0xffffffff


	//----- nvinfo : EIATTR_COOP_GROUP_INSTR_OFFSETS
	.align		4
.L_73:
        /*00b4*/ 	.byte	0x04, 0x28
        /*00b6*/ 	.short	(.L_75 - .L_74)


	//   ....[0]....
.L_74:
        /*00b8*/ 	.word	0x00000f10


	//   ....[1]....
        /*00bc*/ 	.word	0x00000f50


	//   ....[2]....
        /*00c0*/ 	.word	0x00000f70


	//   ....[3]....
        /*00c4*/ 	.word	0x00000fa0


	//   ....[4]....
        /*00c8*/ 	.word	0x00000fc0


	//   ....[5]....
        /*00cc*/ 	.word	0x000015e0


	//   ....[6]....
        /*00d0*/ 	.word	0x00001620


	//   ....[7]....
        /*00d4*/ 	.word	0x00001640


	//   ....[8]....
        /*00d8*/ 	.word	0x00001660


	//   ....[9]....
        /*00dc*/ 	.word	0x00001680


	//----- nvinfo : EIATTR_VRC_CTA_INIT_COUNT
	.align		4
.L_75:
        /*00e0*/ 	.byte	0x02, 0x4a
	.zero		1
	.zero		1


	//----- nvinfo : EIATTR_EXIT_INSTR_OFFSETS
	.align		4
        /*00e4*/ 	.byte	0x04, 0x1c
        /*00e6*/ 	.short	(.L_77 - .L_76)


	//   ....[0]....
.L_76:
        /*00e8*/ 	.word	0x00000060


	//   ....[1]....
        /*00ec*/ 	.word	0x00001850


	//   ....[2]....
        /*00f0*/ 	.word	0x00001c80


	//   ....[3]....
        /*00f4*/ 	.word	0x00002070


	//----- nvinfo : EIATTR_CRS_STACK_SIZE
	.align		4
.L_77:
        /*00f8*/ 	.byte	0x04, 0x1e
        /*00fa*/ 	.short	(.L_79 - .L_78)
.L_78:
        /*00fc*/ 	.word	0x00000000


	//----- nvinfo : EIATTR_CBANK_PARAM_SIZE
	.align		4
.L_79:
        /*0100*/ 	.byte	0x03, 0x19
        /*0102*/ 	.short	0x002c


	//----- nvinfo : EIATTR_PARAM_CBANK
	.align		4
        /*0104*/ 	.byte	0x04, 0x0a
        /*0106*/ 	.short	(.L_81 - .L_80)
	.align		4
.L_80:
        /*0108*/ 	.word	index@(.nv.constant0._Z23layer_norm_kernel_smallILi768EEvPKfS1_S1_Pfiif)
        /*010c*/ 	.short	0x0380
        /*010e*/ 	.short	0x002c


	//----- nvinfo : EIATTR_SW_WAR
	.align		4
.L_81:
        /*0110*/ 	.byte	0x04, 0x36
        /*0112*/ 	.short	(.L_83 - .L_82)
.L_82:
        /*0114*/ 	.word	0x00000008
.L_83:


//--------------------- .nv.info._Z23layer_norm_kernel_smallILi512EEvPKfS1_S1_Pfiif --------------------------
	.section	.nv.info._Z23layer_norm_kernel_smallILi512EEvPKfS1_S1_Pfiif,"",@"SHT_CUDA_INFO"
	.sectionflags	@""
	.align	4


	//----- nvinfo : EIATTR_CUDA_API_VERSION
	.align		4
        /*0000*/ 	.byte	0x04, 0x37
        /*0002*/ 	.short	(.L_85 - .L_84)
.L_84:
        /*0004*/ 	.word	0x00000082


	//----- nvinfo : EIATTR_KPARAM_INFO
	.align		4
.L_85:
        /*0008*/ 	.byte	0x04, 0x17
        /*000a*/ 	.short	(.L_87 - .L_86)
.L_86:
        /*000c*/ 	.word	0x00000000
        /*0010*/ 	.short	0x0006
        /*0012*/ 	.short	0x0028
        /*0014*/ 	.byte	0x00, 0xf0, 0x11, 0x00


	//----- nvinfo : EIATTR_KPARAM_INFO
	.align		4
.L_87:
        /*0018*/ 	.byte	0x04, 0x17
        /*001a*/ 	.short	(.L_89 - .L_88)
.L_88:
        /*001c*/ 	.word	0x00000000
        /*0020*/ 	.short	0x0005
        /*0022*/ 	.short	0x0024
        /*0024*/ 	.byte	0x00, 0xf0, 0x11, 0x00


	//----- nvinfo : EIATTR_KPARAM_INFO
	.align		4
.L_89:
        /*0028*/ 	.byte	0x04, 0x17
        /*002a*/ 	.short	(.L_91 - .L_90)
.L_90:
        /*002c*/ 	.word	0x00000000
        /*0030*/ 	.short	0x0004
        /*0032*/ 	.short	0x0020
        /*0034*/ 	.byte	0x00, 0xf0, 0x11, 0x00


	//----- nvinfo : EIATTR_KPARAM_INFO
	.align		4
.L_91:
        /*0038*/ 	.byte	0x04, 0x17
        /*003a*/ 	.short	(.L_93 - .L_92)
.L_92:
        /*003c*/ 	.word	0x00000000
        /*0040*/ 	.short	0x0003
        /*0042*/ 	.short	0x0018
        /*0044*/ 	.byte	0x00, 0xf5, 0x21, 0x00


	//----- nvinfo : EIATTR_KPARAM_INFO
	.align		4
.L_93:
        /*0048*/ 	.byte	0x04, 0x17
        /*004a*/ 	.short	(.L_95 - .L_94)
.L_94:
        /*004c*/ 	.word	0x00000000
        /*0050*/ 	.short	0x0002
        /*0052*/ 	.short	0x0010
        /*0054*/ 	.byte	0x00, 0xf5, 0x21, 0x00


	//----- nvinfo : EIATTR_KPARAM_INFO
	.align		4
.L_95:
        /*0058*/ 	.byte	0x04, 0x17
        /*005a*/ 	.short	(.L_97 - .L_96)
.L_96:
        /*005c*/ 	.word	0x00000000
        /*0060*/ 	.short	0x0001
        /*0062*/ 	.short	0x0008
        /*0064*/ 	.byte	0x00, 0xf5, 0x21, 0x00


	//----- nvinfo : EIATTR_KPARAM_INFO
	.align		4
.L_97:
        /*0068*/ 	.byte	0x04, 0x17
        /*006a*/ 	.short	(.L_99 - .L_98)
.L_98:
        /*006c*/ 	.word	0x00000000
        /*0070*/ 	.short	0x0000
        /*0072*/ 	.short	0x0000
        /*0074*/ 	.byte	0x00, 0xf5, 0x21, 0x00


	//----- nvinfo : EIATTR_SPARSE_MMA_MASK
	.align		4
.L_99:
        /*0078*/ 	.byte	0x03, 0x50
        /*007a*/ 	.short	0x0000


	//----- nvinfo : EIATTR_MAXREG_COUNT
	.align		4
        /*007c*/ 	.byte	0x03, 0x1b
        /*007e*/ 	.short	0x00ff


	//----- nvinfo : EIATTR_NUM_BARRIERS
	.align		4
        /*0080*/ 	.byte	0x02, 0x4c
        /*0082*/ 	.byte	0x01
	.zero		1


	//----- nvinfo : EIATTR_MERCURY_ISA_VERSION
	.align		4
        /*0084*/ 	.byte	0x03, 0x5f
        /*0086*/ 	.short	0x0101


	//----- nvinfo : EIATTR_COOP_GROUP_MASK_REGIDS
	.align		4
        /*0088*/ 	.byte	0x04, 0x29
        /*008a*/ 	.short	(.L_101 - .L_100)


	//   ....[0]....
.L_100:
        /*008c*/ 	.word	0xffffffff


	//   ....[1]....
        /*0090*/ 	.word	0xffffffff


	//   ....[2]....
        /*0094*/ 	.word	0xffffffff


	//   ....[3]....
        /*0098*/ 	.word	0xffffffff


	//   ....[4]....
        /*009c*/ 	.word	0xffffffff


	//   ....[5]....
        /*00a0*/ 	.word	0xffffffff


	//   ....[6]....
        /*00a4*/ 	.word	0xffffffff


	//   ....[7]....
        /*00a8*/ 	.word	0xffffffff


	//   ....[8]....
        /*00ac*/ 	.word	0xffffffff


	//   ....[9]....
        /*00b0*/ 	.word	0xffffffff


	//----- nvinfo : EIATTR_COOP_GROUP_INSTR_OFFSETS
	.align		4
.L_101:
        /*00b4*/ 	.byte	0x04, 0x28
        /*00b6*/ 	.short	(.L_103 - .L_102)


	//   ....[0]....
.L_102:
        /*00b8*/ 	.word	0x00000ef0


	//   ....[1]....
        /*00bc*/ 	.word	0x00000f50


	//   ....[2]....
        /*00c0*/ 	.word	0x00000f80


	//   ....[3]....
        /*00c4*/ 	.word	0x00000fa0


	//   ....[4]....
        /*00c8*/ 	.word	0x00000fd0


	//   ....[5]....
        /*00cc*/ 	.word	0x000014d0


	//   ....[6]....
        /*00d0*/ 	.word	0x00001520


	//   ....[7]....
        /*00d4*/ 	.word	0x00001540


	//   ....[8]....
        /*00d8*/ 	.word	0x00001560


	//   ....[9]....
        /*00dc*/ 	.word	0x00001580


	//----- nvinfo : EIATTR_VRC_CTA_INIT_COUNT
	.align		4
.L_103:
        /*00e0*/ 	.byte	0x02, 0x4a
	.zero		1
	.zero		1


	//----- nvinfo : EIATTR_EXIT_INSTR_OFFSETS
	.align		4
        /*00e4*/ 	.byte	0x04, 0x1c
        /*00e6*/ 	.short	(.L_105 - .L_104)


	//   ....[0]....
.L_104:
        /*00e8*/ 	.word	0x00000060


	//   ....[1]....
        /*00ec*/ 	.word	0x00001670


	//   ....[2]....
        /*00f0*/ 	.word	0x00001aa0


	//   ....[3]....
        /*00f4*/ 	.word	0x00001ec0


	//----- nvinfo : EIATTR_CRS_STACK_SIZE
	.align		4
.L_105:
        /*00f8*/ 	.byte	0x04, 0x1e
        /*00fa*/ 	.short	(.L_107 - .L_106)
.L_106:
        /*00fc*/ 	.word	0x00000000


	//----- nvinfo : EIATTR_CBANK_PARAM_SIZE
	.align		4
.L_107:
        /*0100*/ 	.byte	0x03, 0x19
        /*0102*/ 	.short	0x002c


	//----- nvinfo : EIATTR_PARAM_CBANK
	.align		4
        /*0104*/ 	.byte	0x04, 0x0a
        /*0106*/ 	.short	(.L_109 - .L_108)
	.align		4
.L_108:
        /*0108*/ 	.word	index@(.nv.constant0._Z23layer_norm_kernel_smallILi512EEvPKfS1_S1_Pfiif)
        /*010c*/ 	.short	0x0380
        /*010e*/ 	.short	0x002c


	//----- nvinfo : EIATTR_SW_WAR
	.align		4
.L_109:
        /*0110*/ 	.byte	0x04, 0x36
        /*0112*/ 	.short	(.L_111 - .L_110)
.L_110:
        /*0114*/ 	.word	0x00000008
.L_111:


//--------------------- .nv.info._Z17layer_norm_kernelPKfS0_S0_Pfiiif --------------------------
	.section	.nv.info._Z17layer_norm_kernelPKfS0_S0_Pfiiif,"",@"SHT_CUDA_INFO"
	.sectionflags	@""
	.align	4


	//----- nvinfo : EIATTR_CUDA_API_VERSION
	.align		4
        /*0000*/ 	.byte	0x04, 0x37
        /*0002*/ 	.short	(.L_113 - .L_112)
.L_112:
        /*0004*/ 	.word	0x00000082


	//----- nvinfo : EIATTR_KPARAM_INFO
	.align		4
.L_113:
        /*0008*/ 	.byte	0x04, 0x17
        /*000a*/ 	.short	(.L_115 - .L_114)
.L_114:
        /*000c*/ 	.word	0x00000000
        /*0010*/ 	.short	0x0007
        /*0012*/ 	.short	0x002c
        /*0014*/ 	.byte	0x00, 0xf0, 0x11, 0x00


	//----- nvinfo : EIATTR_KPARAM_INFO
	.align		4
.L_115:
        /*0018*/ 	.byte	0x04, 0x17
        /*001a*/ 	.short	(.L_117 - .L_116)
.L_116:
        /*001c*/ 	.word	0x00000000
        /*0020*/ 	.short	0x0006
        /*0022*/ 	.short	0x0028
        /*0024*/ 	.byte	0x00, 0xf0, 0x11, 0x00


	//----- nvinfo : EIATTR_KPARAM_INFO
	.align		4
.L_117:
        /*0028*/ 	.byte	0x04, 0x17
        /*002a*/ 	.short	(.L_119 - .L_118)
.L_118:
        /*002c*/ 	.word	0x00000000
        /*0030*/ 	.short	0x0005
        /*0032*/ 	.short	0x0024
        /*0034*/ 	.byte	0x00, 0xf0, 0x11, 0x00


	//----- nvinfo : EIATTR_KPARAM_INFO
	.align		4
.L_119:
        /*0038*/ 	.byte	0x04, 0x17
        /*003a*/ 	.short	(.L_121 - .L_120)
.L_120:
        /*003c*/ 	.word	0x00000000
        /*0040*/ 	.short	0x0004
        /*0042*/ 	.short	0x0020
        /*0044*/ 	.byte	0x00, 0xf0, 0x11, 0x00


	//----- nvinfo : EIATTR_KPARAM_INFO
	.align		4
.L_121:
        /*0048*/ 	.byte	0x04, 0x17
        /*004a*/ 	.short	(.L_123 - .L_122)
.L_122:
        /*004c*/ 	.word	0x00000000
        /*0050*/ 	.short	0x0003
        /*0052*/ 	.short	0x0018
        /*0054*/ 	.byte	0x00, 0xf5, 0x21, 0x00


	//----- nvinfo : EIATTR_KPARAM_INFO
	.align		4
.L_123:
        /*0058*/ 	.byte	0x04, 0x17
        /*005a*/ 	.short	(.L_125 - .L_124)
.L_124:
        /*005c*/ 	.word	0x00000000
        /*0060*/ 	.short	0x0002
        /*0062*/ 	.short	0x0010
        /*0064*/ 	.byte	0x00, 0xf5, 0x21, 0x00


	//----- nvinfo : EIATTR_KPARAM_INFO
	.align		4
.L_125:
        /*0068*/ 	.byte	0x04, 0x17
        /*006a*/ 	.short	(.L_127 - .L_126)
.L_126:
        /*006c*/ 	.word	0x00000000
        /*0070*/ 	.short	0x0001
        /*0072*/ 	.short	0x0008
        /*0074*/ 	.byte	0x00, 0xf5, 0x21, 0x00


	//----- nvinfo : EIATTR_KPARAM_INFO
	.align		4
.L_127:
        /*0078*/ 	.byte	0x04, 0x17
        /*007a*/ 	.short	(.L_129 - .L_128)
.L_128:
        /*007c*/ 	.word	0x00000000
        /*0080*/ 	.short	0x0000
        /*0082*/ 	.short	0x0000
        /*0084*/ 	.byte	0x00, 0xf5, 0x21, 0x00


	//----- nvinfo : EIATTR_SPARSE_MMA_MASK
	.align		4
.L_129:
        /*0088*/ 	.byte	0x03, 0x50
        /*008a*/ 	.short	0x0000


	//----- nvinfo : EIATTR_MAXREG_COUNT
	.align		4
        /*008c*/ 	.byte	0x03, 0x1b
        /*008e*/ 	.short	0x00ff


	//----- nvinfo : EIATTR_NUM_BARRIERS
	.align		4
        /*0090*/ 	.byte	0x02, 0x4c
        /*0092*/ 	.byte	0x01
	.zero		1


	//----- nvinfo : EIATTR_MERCURY_ISA_VERSION
	.align		4
        /*0094*/ 	.byte	0x03, 0x5f
        /*0096*/ 	.short	0x0101


	//----- nvinfo : EIATTR_COOP_GROUP_MASK_REGIDS
	.align		4
        /*0098*/ 	.byte	0x04, 0x29
        /*009a*/ 	.short	(.L_131 - .L_130)


	//   ....[0]....
.L_130:
        /*009c*/ 	.word	0xffffffff


	//   ....[1]....
        /*00a0*/ 	.word	0xffffffff


	//   ....[2]....
        /*00a4*/ 	.word	0xffffffff


	//   ....[3]....
        /*00a8*/ 	.word	0xffffffff


	//   ....[4]....
        /*00ac*/ 	.word	0xffffffff


	//   ....[5]....
        /*00b0*/ 	.word	0xffffffff


	//   ....[6]....
        /*00b4*/ 	.word	0xffffffff


	//   ....[7]....
        /*00b8*/ 	.word	0xffffffff


	//   ....[8]....
        /*00bc*/ 	.word	0xffffffff


	//   ....[9]....
        /*00c0*/ 	.word	0xffffffff


	//----- nvinfo : EIATTR_COOP_GROUP_INSTR_OFFSETS
	.align		4
.L_131:
        /*00c4*/ 	.byte	0x04, 0x28
        /*00c6*/ 	.short	(.L_133 - .L_132)


	//   ....[0]....
.L_132:
        /*00c8*/ 	.word	0x000001b0


	//   ....[1]....
        /*00cc*/ 	.word	0x00000230


	//   ....[2]....
        /*00d0*/ 	.word	0x00000280


	//   ....[3]....
        /*00d4*/ 	.word	0x000002a0


	//   ....[4]....
        /*00d8*/ 	.word	0x000002c0


	//   ....[5]....
        /*00dc*/ 	.word	0x00000a70


	//   ....[6]....
        /*00e0*/ 	.word	0x00000ab0


	//   ....[7]....
        /*00e4*/ 	.word	0x00000ad0


	//   ....[8]....
        /*00e8*/ 	.word	0x00000af0


	//   ....[9]....
        /*00ec*/ 	.word	0x00000b10


	//----- nvinfo : EIATTR_VRC_CTA_INIT_COUNT
	.align		4
.L_133:
        /*00f0*/ 	.byte	0x02, 0x4a
	.zero		1
	.zero		1


	//----- nvinfo : EIATTR_EXIT_INSTR_OFFSETS
	.align		4
        /*00f4*/ 	.byte	0x04, 0x1c
        /*00f6*/ 	.short	(.L_135 - .L_134)


	//   ....[0]....
.L_134:
        /*00f8*/ 	.word	0x00000060


	//   ....[1]....
        /*00fc*/ 	.word	0x00001200


	//   ....[2]....
        /*0100*/ 	.word	0x00001390


	//----- nvinfo : EIATTR_CRS_STACK_SIZE
	.align		4
.L_135:
        /*0104*/ 	.byte	0x04, 0x1e
        /*0106*/ 	.short	(.L_137 - .L_136)
.L_136:
        /*0108*/ 	.word	0x00000000


	//----- nvinfo : EIATTR_CBANK_PARAM_SIZE
	.align		4
.L_137:
        /*010c*/ 	.byte	0x03, 0x19
        /*010e*/ 	.short	0x0030


	//----- nvinfo : EIATTR_PARAM_CBANK
	.align		4
        /*0110*/ 	.byte	0x04, 0x0a
        /*0112*/ 	.short	(.L_139 - .L_138)
	.align		4
.L_138:
        /*0114*/ 	.word	index@(.nv.constant0._Z17layer_norm_kernelPKfS0_S0_Pfiiif)
        /*0118*/ 	.short	0x0380
        /*011a*/ 	.short	0x0030


	//----- nvinfo : EIATTR_SW_WAR
	.align		4
.L_139:
        /*011c*/ 	.byte	0x04, 0x36
        /*011e*/ 	.short	(.L_141 - .L_140)
.L_140:
        /*0120*/ 	.word	0x00000008
.L_141:


//--------------------- .nv.callgraph             --------------------------
	.section	.nv.callgraph,"",@"SHT_CUDA_CALLGRAPH"
	.align	4
	.sectionentsize	8
	.align		4
        /*0000*/ 	.word	0x00000000
	.align		4
        /*0004*/ 	.word	0xffffffff
	.align		4
        /*0008*/ 	.word	0x00000000
	.align		4
        /*000c*/ 	.word	0xfffffffe
	.align		4
        /*0010*/ 	.word	0x00000000
	.align		4
        /*0014*/ 	.word	0xfffffffd
	.align		4
        /*0018*/ 	.word	0x00000000
	.align		4
        /*001c*/ 	.word	0xfffffffc


//--------------------- .text._Z23layer_norm_kernel_smallILi1024EEvPKfS1_S1_Pfiif --------------------------
	.section	.text._Z23layer_norm_kernel_smallILi1024EEvPKfS1_S1_Pfiif,"ax",@progbits
	.align	128
        .global         _Z23layer_norm_kernel_smallILi1024EEvPKfS1_S1_Pfiif
        .type           _Z23layer_norm_kernel_smallILi1024EEvPKfS1_S1_Pfiif,@function
        .size           _Z23layer_norm_kernel_smallILi1024EEvPKfS1_S1_Pfiif,(.L_x_133 - _Z23layer_norm_kernel_smallILi1024EEvPKfS1_S1_Pfiif)
        .other          _Z23layer_norm_kernel_smallILi1024EEvPKfS1_S1_Pfiif,@"STO_CUDA_ENTRY STV_DEFAULT"
_Z23layer_norm_kernel_smallILi1024EEvPKfS1_S1_Pfiif:
.text._Z23layer_norm_kernel_smallILi1024EEvPKfS1_S1_Pfiif:
[----:B------:R-:W-:Y:S01]  /*0000*/  LDC R1, c[0x0][0x37c] ;  /* 0x0000df00ff017b82 */ /* 0x000fe20000000800 */
[----:B------:R-:W0:Y:S07]  /*0010*/  S2R R0, SR_CTAID.X ;  /* 0x0000000000007919 */ /* 0x000e2e0000002500 */
[----:B------:R-:W0:Y:S08]  /*0020*/  LDC.64 R18, c[0x0][0x3a0] ;  /* 0x0000e800ff127b82 */ /* 0x000e300000000a00 */
[----:B------:R-:W1:Y:S01]  /*0030*/  S2UR UR7, SR_CTAID.Y ;  /* 0x00000000000779c3 */ /* 0x000e620000002600 */
[----:B0-----:R-:W-:-:S04]  /*0040*/  ISETP.GE.AND P0, PT, R0, R19, PT ;  /* 0x000000130000720c */ /* 0x001fc80003f06270 */
[----:B-1----:R-:W-:-:S13]  /*0050*/  ISETP.LE.OR P0, PT, R18, UR7, P0 ;  /* 0x0000000712007c0c */ /* 0x002fda0008703670 */
[----:B------:R-:W-:Y:S05]  /*0060*/  @P0 EXIT ;  /* 0x000000000000094d */ /* 0x000fea0003800000 */
[----:B------:R-:W0:Y:S01]  /*0070*/  LDCU UR13, c[0x0][0x360] ;  /* 0x00006c00ff0d77ac */ /* 0x000e220008000800 */
[----:B------:R-:W1:Y:S01]  /*0080*/  S2R R28, SR_TID.X ;  /* 0x00000000001c7919 */ /* 0x000e620000002100 */
[----:B------:R-:W-:Y:S01]  /*0090*/  BSSY.RECONVERGENT B0, `(.L_x_0) ;  /* 0x0000045000007945 */ /* 0x000fe20003800200 */
[----:B------:R-:W-:Y:S01]  /*00a0*/  IMAD R11, R19, UR7, RZ ;  /* 0x00000007130b7c24 */ /* 0x000fe2000f8e02ff */
[----:B------:R-:W2:Y:S01]  /*00b0*/  LDCU.64 UR14, c[0x0][0x358] ;  /* 0x00006b00ff0e77ac */ /* 0x000ea20008000a00 */
[----:B------:R-:W3:Y:S01]  /*00c0*/  LDCU.64 UR4, c[0x0][0x388] ;  /* 0x00007100ff0477ac */ /* 0x000ee20008000a00 */
[----:B------:R-:W4:Y:S01]  /*00d0*/  LDCU.64 UR8, c[0x0][0x390] ;  /* 0x00007200ff0877ac */ /* 0x000f220008000a00 */
[----:B0-----:R-:W0:Y:S01]  /*00e0*/  I2F.U32.RP R7, UR13 ;  /* 0x0000000d00077d06 */ /* 0x001e220008209000 */
[----:B------:R-:W-:-:S07]  /*00f0*/  ISETP.NE.U32.AND P2, PT, RZ, UR13, PT ;  /* 0x0000000dff007c0c */ /* 0x000fce000bf45070 */
[----:B0-----:R-:W0:Y:S01]  /*0100*/  MUFU.RCP R7, R7 ;  /* 0x0000000700077308 */ /* 0x001e220000001000 */
[----:B-1----:R-:W-:-:S05]  /*0110*/  VIADD R4, R28, UR13 ;  /* 0x0000000d1c047c36 */ /* 0x002fca0008000000 */
[C---:B------:R-:W-:Y:S02]  /*0120*/  ISETP.GE.U32.AND P0, PT, R4.reuse, 0x400, PT ;  /* 0x000004000400780c */ /* 0x040fe40003f06070 */
[----:B------:R-:W-:Y:S02]  /*0130*/  VIMNMX.U32 R5, PT, PT, R4, 0x400, !PT ;  /* 0x0000040004057848 */ /* 0x000fe40007fe0000 */
[----:B------:R-:W-:-:S04]  /*0140*/  SEL R6, RZ, 0x1, P0 ;  /* 0x00000001ff067807 */ /* 0x000fc80000000000 */
[----:B------:R-:W-:Y:S02]  /*0150*/  IADD3 R5, PT, PT, R5, -R4, -R6 ;  /* 0x8000000405057210 */ /* 0x000fe40007ffe806 */
[----:B0-----:R-:W-:-:S04]  /*0160*/  IADD3 R2, PT, PT, R7, 0xffffffe, RZ ;  /* 0x0ffffffe07027810 */ /* 0x001fc80007ffe0ff */
[----:B------:R0:W1:Y:S02]  /*0170*/  F2I.FTZ.U32.TRUNC.NTZ R3, R2 ;  /* 0x0000000200037305 */ /* 0x000064000021f000 */
[----:B0-----:R-:W-:Y:S01]  /*0180*/  HFMA2 R2, -RZ, RZ, 0, 0 ;  /* 0x00000000ff027431 */ /* 0x001fe200000001ff */
[----:B-1----:R-:W-:-:S05]  /*0190*/  IADD3 R9, PT, PT, RZ, -R3, RZ ;  /* 0x80000003ff097210 */ /* 0x002fca0007ffe0ff */
[----:B------:R-:W-:-:S04]  /*01a0*/  IMAD R9, R9, UR13, RZ ;  /* 0x0000000d09097c24 */ /* 0x000fc8000f8e02ff */
[----:B------:R-:W-:-:S06]  /*01b0*/  IMAD.HI.U32 R8, R3, R9, R2 ;  /* 0x0000000903087227 */ /* 0x000fcc00078e0002 */
[----:B------:R-:W-:-:S05]  /*01c0*/  IMAD.HI.U32 R3, R8, R5, RZ ;  /* 0x0000000508037227 */ /* 0x000fca00078e00ff */
[----:B------:R-:W-:-:S05]  /*01d0*/  IADD3 R2, PT, PT, -R3, RZ, RZ ;  /* 0x000000ff03027210 */ /* 0x000fca0007ffe1ff */
[----:B------:R-:W-:-:S05]  /*01e0*/  IMAD R5, R2, UR13, R5 ;  /* 0x0000000d02057c24 */ /* 0x000fca000f8e0205 */
[----:B------:R-:W-:-:S13]  /*01f0*/  ISETP.GE.U32.AND P0, PT, R5, UR13, PT ;  /* 0x0000000d05007c0c */ /* 0x000fda000bf06070 */
[----:B------:R-:W-:Y:S01]  /*0200*/  @P0 VIADD R5, R5, -UR13 ;  /* 0x8000000d05050c36 */ /* 0x000fe20008000000 */
[----:B------:R-:W-:-:S04]  /*0210*/  @P0 IADD3 R3, PT, PT, R3, 0x1, RZ ;  /* 0x0000000103030810 */ /* 0x000fc80007ffe0ff */
[----:B------:R-:W-:-:S13]  /*0220*/  ISETP.GE.U32.AND P1, PT, R5, UR13, PT ;  /* 0x0000000d05007c0c */ /* 0x000fda000bf26070 */
[----:B------:R-:W-:Y:S02]  /*0230*/  @P1 IADD3 R3, PT, PT, R3, 0x1, RZ ;  /* 0x0000000103031810 */ /* 0x000fe40007ffe0ff */
[----:B------:R-:W-:-:S05]  /*0240*/  @!P2 LOP3.LUT R3, RZ, UR13, RZ, 0x33, !PT ;  /* 0x0000000dff03ac12 */ /* 0x000fca000f8e33ff */
[----:B------:R-:W-:-:S05]  /*0250*/  IMAD.IADD R3, R6, 0x1, R3 ;  /* 0x0000000106037824 */ /* 0x000fca00078e0203 */
[C---:B------:R-:W-:Y:S02]  /*0260*/  LOP3.LUT R2, R3.reuse, 0x3, RZ, 0xc0, !PT ;  /* 0x0000000303027812 */ /* 0x040fe400078ec0ff */
[C---:B------:R-:W-:Y:S02]  /*0270*/  IADD3 R4, PT, PT, R3.reuse, 0x1, RZ ;  /* 0x0000000103047810 */ /* 0x040fe40007ffe0ff */
[----:B------:R-:W-:Y:S02]  /*0280*/  ISETP.NE.AND P1, PT, R2, 0x3, PT ;  /* 0x000000030200780c */ /* 0x000fe40003f25270 */
[----:B------:R-:W-:Y:S02]  /*0290*/  ISETP.GE.U32.AND P2, PT, R3, 0x3, PT ;  /* 0x000000030300780c */ /* 0x000fe40003f46070 */
[----:B------:R-:W-:Y:S02]  /*02a0*/  MOV R3, R28 ;  /* 0x0000001c00037202 */ /* 0x000fe40000000f00 */
[----:B------:R-:W-:-:S07]  /*02b0*/  LOP3.LUT R4, R4, 0x3, RZ, 0xc0, !PT ;  /* 0x0000000304047812 */ /* 0x000fce00078ec0ff */
[----:B--234-:R-:W-:Y:S05]  /*02c0*/  @!P1 BRA `(.L_x_1) ;  /* 0x0000000000849947 */ /* 0x01cfea0003800000 */
[----:B------:R-:W0:Y:S01]  /*02d0*/  S2R R29, SR_CgaCtaId ;  /* 0x00000000001d7919 */ /* 0x000e220000008800 */
[----:B------:R-:W1:Y:S01]  /*02e0*/  LDC.64 R6, c[0x0][0x380] ;  /* 0x0000e000ff067b82 */ /* 0x000e620000000a00 */
[----:B------:R-:W-:Y:S01]  /*02f0*/  MOV R2, 0x400 ;  /* 0x0000040000027802 */ /* 0x000fe20000000f00 */
[----:B------:R-:W-:-:S03]  /*0300*/  IMAD R28, R4, UR13, R3 ;  /* 0x0000000d041c7c24 */ /* 0x000fc6000f8e0203 */
[C---:B------:R-:W-:Y:S01]  /*0310*/  IADD3 R8, PT, PT, R2.reuse, 0x2000, RZ ;  /* 0x0000200002087810 */ /* 0x040fe20007ffe0ff */
[----:B------:R-:W-:-:S05]  /*0320*/  VIADD R5, R2, 0x1000 ;  /* 0x0000100002057836 */ /* 0x000fca0000000000 */
[----:B0-----:R-:W-:Y:S02]  /*0330*/  LEA R25, R29, R5, 0x18 ;  /* 0x000000051d197211 */ /* 0x001fe400078ec0ff */
[----:B------:R-:W-:Y:S02]  /*0340*/  LEA R5, R11, R3, 0xa ;  /* 0x000000030b057211 */ /* 0x000fe400078e50ff */
[C---:B------:R-:W-:Y:S01]  /*0350*/  LEA R21, R29.reuse, R2, 0x18 ;  /* 0x000000021d157211 */ /* 0x040fe200078ec0ff */
[----:B------:R-:W-:Y:S01]  /*0360*/  IMAD.MOV R2, RZ, RZ, -R4 ;  /* 0x000000ffff027224 */ /* 0x000fe200078e0a04 */
[----:B------:R-:W-:Y:S01]  /*0370*/  LEA R29, R29, R8, 0x18 ;  /* 0x000000081d1d7211 */ /* 0x000fe200078ec0ff */
[----:B------:R-:W-:Y:S01]  /*0380*/  IMAD.WIDE.U32 R8, R3, 0x4, RZ ;  /* 0x0000000403087825 */ /* 0x000fe200078e00ff */
[----:B------:R-:W-:-:S07]  /*0390*/  LEA R5, R0, R5, 0xa ;  /* 0x0000000500057211 */ /* 0x000fce00078e50ff */
.L_x_2:
[C---:B0-----:R-:W-:Y:S01]  /*03a0*/  IADD3 R14, P0, PT, R8.reuse, UR4, RZ ;  /* 0x00000004080e7c10 */ /* 0x041fe2000ff1e0ff */
[----:B-1----:R-:W-:Y:S01]  /*03b0*/  IMAD.WIDE.U32 R12, R5, 0x4, R6 ;  /* 0x00000004050c7825 */ /* 0x002fe200078e0006 */
[----:B------:R-:W-:Y:S02]  /*03c0*/  IADD3 R16, P3, PT, R8, UR8, RZ ;  /* 0x0000000808107c10 */ /* 0x000fe4000ff7e0ff */
[C---:B------:R-:W-:Y:S02]  /*03d0*/  IADD3.X R15, PT, PT, R9.reuse, UR5, RZ, P0, !PT ;  /* 0x00000005090f7c10 */ /* 0x040fe400087fe4ff */
[----:B------:R-:W-:Y:S01]  /*03e0*/  IADD3.X R17, PT, PT, R9, UR9, RZ, P3, !PT ;  /* 0x0000000909117c10 */ /* 0x000fe20009ffe4ff */
[----:B------:R-:W2:Y:S04]  /*03f0*/  LDG.E R12, desc[UR14][R12.64] ;  /* 0x0000000e0c0c7981 */ /* 0x000ea8000c1e1900 */
[----:B------:R-:W3:Y:S04]  /*0400*/  LDG.E R14, desc[UR14][R14.64] ;  /* 0x0000000e0e0e7981 */ /* 0x000ee8000c1e1900 */
[----:B------:R-:W4:Y:S01]  /*0410*/  LDG.E R16, desc[UR14][R16.64] ;  /* 0x0000000e10107981 */ /* 0x000f22000c1e1900 */
[-C--:B------:R-:W-:Y:S01]  /*0420*/  IADD3 R23, PT, PT, R21, R8.reuse, RZ ;  /* 0x0000000815177210 */ /* 0x080fe20007ffe0ff */
[----:B------:R-:W-:Y:S01]  /*0430*/  IMAD.IADD R27, R25, 0x1, R8 ;  /* 0x00000001191b7824 */ /* 0x000fe200078e0208 */
[----:B------:R-:W-:Y:S01]  /*0440*/  IADD3 R31, PT, PT, R29, R8, RZ ;  /* 0x000000081d1f7210 */ /* 0x000fe20007ffe0ff */
[----:B------:R-:W0:Y:S01]  /*0450*/  LDC R33, c[0x0][0x360] ;  /* 0x0000d800ff217b82 */ /* 0x000e220000000800 */
[----:B------:R-:W-:Y:S01]  /*0460*/  IADD3 R2, PT, PT, R2, 0x1, RZ ;  /* 0x0000000102027810 */ /* 0x000fe20007ffe0ff */
[----:B------:R-:W-:-:S03]  /*0470*/  VIADD R5, R5, UR13 ;  /* 0x0000000d05057c36 */ /* 0x000fc60008000000 */
[----:B------:R-:W-:Y:S01]  /*0480*/  ISETP.NE.AND P0, PT, R2, RZ, PT ;  /* 0x000000ff0200720c */ /* 0x000fe20003f05270 */
[----:B0-----:R-:W-:Y:S01]  /*0490*/  IMAD.WIDE.U32 R8, R33, 0x4, R8 ;  /* 0x0000000421087825 */ /* 0x001fe200078e0008 */
[----:B--2---:R0:W-:Y:S04]  /*04a0*/  STS [R23], R12 ;  /* 0x0000000c17007388 */ /* 0x0041e80000000800 */
[----:B---3--:R0:W-:Y:S04]  /*04b0*/  STS [R27], R14 ;  /* 0x0000000e1b007388 */ /* 0x0081e80000000800 */
[----:B----4-:R0:W-:Y:S03]  /*04c0*/  STS [R31], R16 ;  /* 0x000000101f007388 */ /* 0x0101e60000000800 */
[----:B------:R-:W-:Y:S05]  /*04d0*/  @P0 BRA `(.L_x_2) ;  /* 0xfffffffc00b00947 */ /* 0x000fea000383ffff */
.L_x_1:
[----:B------:R-:W-:Y:S05]  /*04e0*/  BSYNC.RECONVERGENT B0 ;  /* 0x0000000000007941 */ /* 0x000fea0003800200 */
.L_x_0:
[----:B------:R-:W-:Y:S04]  /*04f0*/  BSSY.RECONVERGENT B0, `(.L_x_3) ;  /* 0x0000056000007945 */ /* 0x000fe80003800200 */
[----:B------:R-:W-:Y:S05]  /*0500*/  @!P2 BRA `(.L_x_4) ;  /* 0x000000040050a947 */ /* 0x000fea0003800000 */
[----:B------:R-:W1:Y:S01]  /*0510*/  S2R R9, SR_CgaCtaId ;  /* 0x0000000000097919 */ /* 0x000e620000008800 */
[----:B------:R-:W2:Y:S01]  /*0520*/  LDC R5, c[0x0][0x360] ;  /* 0x0000d800ff057b82 */ /* 0x000ea20000000800 */
[----:B------:R-:W-:Y:S01]  /*0530*/  MOV R6, 0x400 ;  /* 0x0000040000067802 */ /* 0x000fe20000000f00 */
[----:B------:R-:W-:Y:S01]  /*0540*/  VIADD R10, R28, UR13 ;  /* 0x0000000d1c0a7c36 */ /* 0x000fe20008000000 */
[----:B------:R-:W-:Y:S01]  /*0550*/  LEA R7, R11, R28, 0xa ;  /* 0x0000001c0b077211 */ /* 0x000fe200078e50ff */
[----:B------:R-:W-:Y:S01]  /*0560*/  IMAD R13, R19, UR7, R0 ;  /* 0x00000007130d7c24 */ /* 0x000fe2000f8e0200 */
[C---:B------:R-:W-:Y:S02]  /*0570*/  IADD3 R8, PT, PT, R6.reuse, 0x2000, RZ ;  /* 0x0000200006087810 */ /* 0x040fe40007ffe0ff */
[----:B------:R-:W-:Y:S02]  /*0580*/  LEA R11, R11, R10, 0xa ;  /* 0x0000000a0b0b7211 */ /* 0x000fe400078e50ff */
[----:B------:R-:W-:-:S02]  /*0590*/  IADD3 R2, PT, PT, R6, 0x1000, RZ ;  /* 0x0000100006027810 */ /* 0x000fc40007ffe0ff */
[C---:B------:R-:W-:Y:S01]  /*05a0*/  LEA R20, R0.reuse, R7, 0xa ;  /* 0x0000000700147211 */ /* 0x040fe200078e50ff */
[----:B0-----:R-:W-:Y:S02]  /*05b0*/  IMAD R12, R0, 0x400, R11 ;  /* 0x00000400000c7824 */ /* 0x001fe400078e020b */
[C---:B--2---:R-:W-:Y:S01]  /*05c0*/  IMAD R16, R5.reuse, 0x3, R28 ;  /* 0x0000000305107824 */ /* 0x044fe200078e021c */
[C---:B------:R-:W-:Y:S01]  /*05d0*/  LEA R14, R5.reuse, R28, 0x1 ;  /* 0x0000001c050e7211 */ /* 0x040fe200078e08ff */
[----:B------:R-:W-:-:S03]  /*05e0*/  IMAD R18, R5, 0x2, R20 ;  /* 0x0000000205127824 */ /* 0x000fc600078e0214 */
[----:B------:R-:W-:Y:S02]  /*05f0*/  LEA R13, R13, R16, 0xa ;  /* 0x000000100d0d7211 */ /* 0x000fe400078e50ff */
[C---:B-1----:R-:W-:Y:S02]  /*0600*/  LEA R6, R9.reuse, R6, 0x18 ;  /* 0x0000000609067211 */ /* 0x042fe400078ec0ff */
[C---:B------:R-:W-:Y:S02]  /*0610*/  LEA R8, R9.reuse, R8, 0x18 ;  /* 0x0000000809087211 */ /* 0x040fe400078ec0ff */
[----:B------:R-:W-:Y:S01]  /*0620*/  LEA R9, R9, R2, 0x18 ;  /* 0x0000000209097211 */ /* 0x000fe200078ec0ff */
[----:B------:R-:W-:Y:S01]  /*0630*/  IMAD.SHL.U32 R2, R28, 0x4, RZ ;  /* 0x000000041c027824 */ /* 0x000fe200078e00ff */
[C---:B------:R-:W-:Y:S02]  /*0640*/  LEA R11, R5.reuse, R6, 0x3 ;  /* 0x00000006050b7211 */ /* 0x040fe400078e18ff */
[----:B------:R-:W-:-:S07]  /*0650*/  LEA R7, R5, R8, 0x3 ;  /* 0x0000000805077211 */ /* 0x000fce00078e18ff */
.L_x_5:
[----:B---3--:R-:W0:Y:S08]  /*0660*/  LDC.64 R22, c[0x0][0x388] ;  /* 0x0000e200ff167b82 */ /* 0x008e300000000a00 */
[----:B------:R-:W1:Y:S08]  /*0670*/  LDC.64 R26, c[0x0][0x380] ;  /* 0x0000e000ff1a7b82 */ /* 0x000e700000000a00 */
[----:B------:R-:W2:Y:S01]  /*0680*/  LDC.64 R24, c[0x0][0x390] ;  /* 0x0000e400ff187b82 */ /* 0x000ea20000000a00 */
[----:B0-----:R-:W-:-:S05]  /*0690*/  IMAD.WIDE.U32 R36, R28, 0x4, R22 ;  /* 0x000000041c247825 */ /* 0x001fca00078e0016 */
[----:B------:R0:W3:Y:S01]  /*06a0*/  LDG.E R21, desc[UR14][R36.64] ;  /* 0x0000000e24157981 */ /* 0x0000e2000c1e1900 */
[----:B-1----:R-:W-:-:S04]  /*06b0*/  IMAD.WIDE.U32 R34, R12, 0x4, R26 ;  /* 0x000000040c227825 */ /* 0x002fc800078e001a */
[----:B------:R-:W-:Y:S01]  /*06c0*/  IMAD.WIDE.U32 R30, R20, 0x4, R26 ;  /* 0x00000004141e7825 */ /* 0x000fe200078e001a */
[----:B------:R1:W4:Y:S03]  /*06d0*/  LDG.E R15, desc[UR14][R34.64] ;  /* 0x0000000e220f7981 */ /* 0x000326000c1e1900 */
[----:B--2---:R-:W-:Y:S02]  /*06e0*/  IMAD.WIDE.U32 R32, R28, 0x4, R24 ;  /* 0x000000041c207825 */ /* 0x004fe400078e0018 */
[----:B------:R-:W2:Y:S02]  /*06f0*/  LDG.E R30, desc[UR14][R30.64] ;  /* 0x0000000e1e1e7981 */ /* 0x000ea4000c1e1900 */
[----:B0-----:R-:W-:Y:S02]  /*0700*/  IMAD.WIDE.U32 R36, R18, 0x4, R26 ;  /* 0x0000000412247825 */ /* 0x001fe400078e001a */
[----:B------:R0:W5:Y:S02]  /*0710*/  LDG.E R19, desc[UR14][R32.64] ;  /* 0x0000000e20137981 */ /* 0x000164000c1e1900 */
[----:B-1----:R-:W-:-:S02]  /*0720*/  IMAD.WIDE.U32 R34, R14, 0x4, R22 ;  /* 0x000000040e227825 */ /* 0x002fc400078e0016 */
[----:B------:R1:W4:Y:S02]  /*0730*/  LDG.E R31, desc[UR14][R36.64] ;  /* 0x0000000e241f7981 */ /* 0x000324000c1e1900 */
[C---:B0-----:R-:W-:Y:S02]  /*0740*/  IMAD.WIDE.U32 R32, R10.reuse, 0x4, R22 ;  /* 0x000000040a207825 */ /* 0x041fe400078e0016 */
[----:B------:R0:W4:Y:S02]  /*0750*/  LDG.E R17, desc[UR14][R34.64] ;  /* 0x0000000e22117981 */ /* 0x000124000c1e1900 */
[----:B-1----:R-:W-:Y:S02]  /*0760*/  IMAD.WIDE.U32 R36, R10, 0x4, R24 ;  /* 0x000000040a247825 */ /* 0x002fe400078e0018 */
[----:B------:R-:W4:Y:S02]  /*0770*/  LDG.E R33, desc[UR14][R32.64] ;  /* 0x0000000e20217981 */ /* 0x000f24000c1e1900 */
[----:B------:R-:W-:-:S04]  /*0780*/  IMAD.WIDE.U32 R26, R13, 0x4, R26 ;  /* 0x000000040d1a7825 */ /* 0x000fc800078e001a */
[----:B0-----:R-:W-:Y:S02]  /*0790*/  IMAD.WIDE.U32 R34, R14, 0x4, R24 ;  /* 0x000000040e227825 */ /* 0x001fe400078e0018 */
[----:B------:R-:W4:Y:S02]  /*07a0*/  LDG.E R26, desc[UR14][R26.64] ;  /* 0x0000000e1a1a7981 */ /* 0x000f24000c1e1900 */
[C---:B------:R-:W-:Y:S02]  /*07b0*/  IMAD.WIDE.U32 R22, R16.reuse, 0x4, R22 ;  /* 0x0000000410167825 */ /* 0x040fe400078e0016 */
[----:B------:R0:W4:Y:S02]  /*07c0*/  LDG.E R32, desc[UR14][R36.64] ;  /* 0x0000000e24207981 */ /* 0x000124000c1e1900 */
[----:B------:R-:W-:Y:S02]  /*07d0*/  IMAD.WIDE.U32 R24, R16, 0x4, R24 ;  /* 0x0000000410187825 */ /* 0x000fe400078e0018 */
[----:B------:R1:W4:Y:S04]  /*07e0*/  LDG.E R29, desc[UR14][R34.64] ;  /* 0x0000000e221d7981 */ /* 0x000328000c1e1900 */
[----:B------:R1:W4:Y:S04]  /*07f0*/  LDG.E R22, desc[UR14][R22.64] ;  /* 0x0000000e16167981 */ /* 0x000328000c1e1900 */
[----:B------:R1:W4:Y:S01]  /*0800*/  LDG.E R24, desc[UR14][R24.64] ;  /* 0x0000000e18187981 */ /* 0x000322000c1e1900 */
[----:B0-----:R-:W-:Y:S01]  /*0810*/  IMAD.IADD R36, R9, 0x1, R2 ;  /* 0x0000000109247824 */ /* 0x001fe200078e0202 */
[----:B-1----:R-:W-:-:S02]  /*0820*/  IADD3 R34, PT, PT, R6, R2, RZ ;  /* 0x0000000206227210 */ /* 0x002fc40007ffe0ff */
[----:B------:R-:W-:Y:S01]  /*0830*/  IADD3 R35, PT, PT, R8, R2, RZ ;  /* 0x0000000208237210 */ /* 0x000fe20007ffe0ff */
[C---:B------:R-:W-:Y:S01]  /*0840*/  IMAD R27, R5.reuse, 0x4, R36 ;  /* 0x00000004051b7824 */ /* 0x040fe200078e0224 */
[C---:B------:R-:W-:Y:S02]  /*0850*/  LEA R37, R5.reuse, R34, 0x2 ;  /* 0x0000002205257211 */ /* 0x040fe400078e10ff */
[----:B------:R-:W-:Y:S02]  /*0860*/  LEA R23, R5, R35, 0x2 ;  /* 0x0000002305177211 */ /* 0x000fe400078e10ff */
[----:B------:R-:W-:Y:S02]  /*0870*/  IADD3 R25, PT, PT, R11, R2, RZ ;  /* 0x000000020b197210 */ /* 0x000fe40007ffe0ff */
[----:B------:R-:W-:-:S04]  /*0880*/  IADD3 R28, PT, PT, R28, UR13, R5 ;  /* 0x0000000d1c1c7c10 */ /* 0x000fc8000fffe005 */
[----:B------:R-:W-:-:S04]  /*0890*/  IADD3 R28, PT, PT, R28, UR13, R5 ;  /* 0x0000000d1c1c7c10 */ /* 0x000fc8000fffe005 */
[----:B------:R-:W-:Y:S01]  /*08a0*/  ISETP.GE.U32.AND P0, PT, R28, 0x400, PT ;  /* 0x000004001c00780c */ /* 0x000fe20003f06070 */
[C---:B------:R-:W-:Y:S01]  /*08b0*/  IMAD R12, R5.reuse, 0x4, R12 ;  /* 0x00000004050c7824 */ /* 0x040fe200078e020c */
[C---:B------:R-:W-:Y:S01]  /*08c0*/  LEA R18, R5.reuse, R18, 0x2 ;  /* 0x0000001205127211 */ /* 0x040fe200078e10ff */
[C---:B------:R-:W-:Y:S01]  /*08d0*/  IMAD R20, R5.reuse, 0x4, R20 ;  /* 0x0000000405147824 */ /* 0x040fe200078e0214 */
[C---:B------:R-:W-:Y:S01]  /*08e0*/  LEA R13, R5.reuse, R13, 0x2 ;  /* 0x0000000d050d7211 */ /* 0x040fe200078e10ff */
[C---:B------:R-:W-:Y:S01]  /*08f0*/  IMAD R10, R5.reuse, 0x4, R10 ;  /* 0x00000004050a7824 */ /* 0x040fe200078e020a */
[C---:B------:R-:W-:Y:S02]  /*0900*/  LEA R14, R5.reuse, R14, 0x2 ;  /* 0x0000000e050e7211 */ /* 0x040fe400078e10ff */
[C---:B------:R-:W-:Y:S01]  /*0910*/  LEA R16, R5.reuse, R16, 0x2 ;  /* 0x0000001005107211 */ /* 0x040fe200078e10ff */
[----:B--2---:R0:W-:Y:S04]  /*0920*/  STS [R34], R30 ;  /* 0x0000001e22007388 */ /* 0x0041e80000000800 */
[----:B---3--:R1:W-:Y:S04]  /*0930*/  STS [R36], R21 ;  /* 0x0000001524007388 */ /* 0x0083e80000000800 */
[----:B-----5:R2:W-:Y:S01]  /*0940*/  STS [R35], R19 ;  /* 0x0000001323007388 */ /* 0x0205e20000000800 */
[----:B0-----:R-:W-:-:S03]  /*0950*/  IMAD R30, R5, 0x8, R36 ;  /* 0x00000008051e7824 */ /* 0x001fc600078e0224 */
[----:B----4-:R3:W-:Y:S01]  /*0960*/  STS [R37], R15 ;  /* 0x0000000f25007388 */ /* 0x0107e20000000800 */
[----:B-1----:R-:W-:Y:S01]  /*0970*/  IADD3 R21, PT, PT, R7, R2, RZ ;  /* 0x0000000207157210 */ /* 0x002fe20007ffe0ff */
[C---:B------:R-:W-:Y:S02]  /*0980*/  IMAD R36, R5.reuse, 0xc, R36 ;  /* 0x0000000c05247824 */ /* 0x040fe400078e0224 */
[C---:B--2---:R-:W-:Y:S01]  /*0990*/  IMAD R19, R5.reuse, 0xc, R34 ;  /* 0x0000000c05137824 */ /* 0x044fe200078e0222 */
[----:B------:R3:W-:Y:S01]  /*09a0*/  STS [R27], R33 ;  /* 0x000000211b007388 */ /* 0x0007e20000000800 */
[----:B------:R-:W-:-:S03]  /*09b0*/  IMAD R35, R5, 0xc, R35 ;  /* 0x0000000c05237824 */ /* 0x000fc600078e0223 */
[----:B------:R3:W-:Y:S04]  /*09c0*/  STS [R23], R32 ;  /* 0x0000002017007388 */ /* 0x0007e80000000800 */
[----:B------:R3:W-:Y:S04]  /*09d0*/  STS [R25], R31 ;  /* 0x0000001f19007388 */ /* 0x0007e80000000800 */
[----:B------:R3:W-:Y:S04]  /*09e0*/  STS [R30], R17 ;  /* 0x000000111e007388 */ /* 0x0007e80000000800 */
[----:B------:R3:W-:Y:S04]  /*09f0*/  STS [R21], R29 ;  /* 0x0000001d15007388 */ /* 0x0007e80000000800 */
[----:B------:R3:W-:Y:S04]  /*0a00*/  STS [R19], R26 ;  /* 0x0000001a13007388 */ /* 0x0007e80000000800 */
[----:B------:R3:W-:Y:S04]  /*0a10*/  STS [R36], R22 ;  /* 0x0000001624007388 */ /* 0x0007e80000000800 */
[----:B------:R3:W-:Y:S01]  /*0a20*/  STS [R35], R24 ;  /* 0x0000001823007388 */ /* 0x0007e20000000800 */
[----:B------:R-:W-:Y:S01]  /*0a30*/  LEA R2, R5, R2, 0x4 ;  /* 0x0000000205027211 */ /* 0x000fe200078e20ff */
[----:B------:R-:W-:Y:S06]  /*0a40*/  @!P0 BRA `(.L_x_5) ;  /* 0xfffffffc00048947 */ /* 0x000fec000383ffff */
.L_x_4:
[----:B------:R-:W-:Y:S05]  /*0a50*/  BSYNC.RECONVERGENT B0 ;  /* 0x0000000000007941 */ /* 0x000fea0003800200 */
.L_x_3:
[----:B------:R-:W-:Y:S01]  /*0a60*/  BAR.SYNC.DEFER_BLOCKING 0x0 ;  /* 0x0000000000007b1d */ /* 0x000fe20000010000 */
[----:B------:R-:W-:Y:S01]  /*0a70*/  HFMA2 R2, -RZ, RZ, 0, 0 ;  /* 0x00000000ff027431 */ /* 0x000fe200000001ff */
[----:B------:R-:W-:-:S04]  /*0a80*/  MOV R5, R3 ;  /* 0x0000000300057202 */ /* 0x000fc80000000f00 */
[----:B------:R-:W-:Y:S04]  /*0a90*/  BSSY.RECONVERGENT B0, `(.L_x_6) ;  /* 0x0000011000007945 */ /* 0x000fe80003800200 */
[----:B------:R-:W-:Y:S05]  /*0aa0*/  @!P1 BRA `(.L_x_7) ;  /* 0x00000000003c9947 */ /* 0x000fea0003800000 */
[----:B------:R-:W1:Y:S01]  /*0ab0*/  S2UR UR5, SR_CgaCtaId ;  /* 0x00000000000579c3 */ /* 0x000e620000008800 */
[----:B------:R-:W-:Y:S01]  /*0ac0*/  UMOV UR4, 0x400 ;  /* 0x0000040000047882 */ /* 0x000fe20000000000 */
[----:B------:R-:W-:Y:S01]  /*0ad0*/  IMAD.MOV R7, RZ, RZ, -R4 ;  /* 0x000000ffff077224 */ /* 0x000fe200078e0a04 */
[----:B------:R-:W-:Y:S02]  /*0ae0*/  MOV R2, RZ ;  /* 0x000000ff00027202 */ /* 0x000fe40000000f00 */
[----:B------:R-:W-:Y:S01]  /*0af0*/  MOV R5, R3 ;  /* 0x0000000300057202 */ /* 0x000fe20000000f00 */
[----:B-1----:R-:W-:-:S06]  /*0b00*/  ULEA UR4, UR5, UR4, 0x18 ;  /* 0x0000000405047291 */ /* 0x002fcc000f8ec0ff */
[----:B------:R-:W-:-:S07]  /*0b10*/  LEA R6, R3, UR4, 0x2 ;  /* 0x0000000403067c11 */ /* 0x000fce000f8e10ff */
.L_x_8:
[----:B------:R1:W2:Y:S01]  /*0b20*/  LDS R9, [R6] ;  /* 0x0000000006097984 */ /* 0x0002a20000000800 */
[----:B------:R-:W1:Y:S01]  /*0b30*/  LDC R11, c[0x0][0x360] ;  /* 0x0000d800ff0b7b82 */ /* 0x000e620000000800 */
[----:B------:R-:W-:Y:S01]  /*0b40*/  VIADD R7, R7, 0x1 ;  /* 0x0000000107077836 */ /* 0x000fe20000000000 */
[----:B------:R-:W-:-:S04]  /*0b50*/  IADD3 R5, PT, PT, R5, UR13, RZ ;  /* 0x0000000d05057c10 */ /* 0x000fc8000fffe0ff */
[----:B------:R-:W-:Y:S02]  /*0b60*/  ISETP.NE.AND P0, PT, R7, RZ, PT ;  /* 0x000000ff0700720c */ /* 0x000fe40003f05270 */
[----:B-1----:R-:W-:Y:S01]  /*0b70*/  LEA R6, R11, R6, 0x2 ;  /* 0x000000060b067211 */ /* 0x002fe200078e10ff */
[----:B--2---:R-:W-:-:S10]  /*0b80*/  FADD R2, R9, R2 ;  /* 0x0000000209027221 */ /* 0x004fd40000000000 */
[----:B------:R-:W-:Y:S05]  /*0b90*/  @P0 BRA `(.L_x_8) ;  /* 0xfffffffc00e00947 */ /* 0x000fea000383ffff */
.L_x_7:
[----:B------:R-:W-:Y:S05]  /*0ba0*/  BSYNC.RECONVERGENT B0 ;  /* 0x0000000000007941 */ /* 0x000fea0003800200 */
.L_x_6:
[----:B------:R-:W-:Y:S04]  /*0bb0*/  BSSY.RECONVERGENT B0, `(.L_x_9) ;  /* 0x0000016000007945 */ /* 0x000fe80003800200 */
[----:B------:R-:W-:Y:S05]  /*0bc0*/  @!P2 BRA `(.L_x_10) ;  /* 0x000000000050a947 */ /* 0x000fea0003800000 */
[----:B------:R-:W1:Y:S01]  /*0bd0*/  S2UR UR5, SR_CgaCtaId ;  /* 0x00000000000579c3 */ /* 0x000e620000008800 */
[----:B------:R-:W-:Y:S02]  /*0be0*/  UMOV UR4, 0x400 ;  /* 0x0000040000047882 */ /* 0x000fe40000000000 */
[----:B-1----:R-:W-:-:S06]  /*0bf0*/  ULEA UR4, UR5, UR4, 0x18 ;  /* 0x0000000405047291 */ /* 0x002fcc000f8ec0ff */
[----:B------:R-:W-:-:S07]  /*0c00*/  LEA R6, R5, UR4, 0x2 ;  /* 0x0000000405067c11 */ /* 0x000fce000f8e10ff */
.L_x_11:
[----:B------:R-:W1:Y:S01]  /*0c10*/  LDC R13, c[0x0][0x360] ;  /* 0x0000d800ff0d7b82 */ /* 0x000e620000000800 */
[----:B------:R2:W4:Y:S01]  /*0c20*/  LDS R7, [R6] ;  /* 0x0000000006077984 */ /* 0x0005220000000800 */
[C-C-:B-1----:R-:W-:Y:S01]  /*0c30*/  IMAD R8, R13.reuse, 0x4, R6.reuse ;  /* 0x000000040d087824 */ /* 0x142fe200078e0206 */
[C---:B------:R-:W-:Y:S01]  /*0c40*/  LEA R9, R13.reuse, R6, 0x3 ;  /* 0x000000060d097211 */ /* 0x040fe200078e18ff */
[C-C-:B------:R-:W-:Y:S01]  /*0c50*/  IMAD R11, R13.reuse, 0xc, R6.reuse ;  /* 0x0000000c0d0b7824 */ /* 0x140fe200078e0206 */
[C---:B------:R-:W-:Y:S01]  /*0c60*/  LEA R5, R13.reuse, R5, 0x2 ;  /* 0x000000050d057211 */ /* 0x040fe200078e10ff */
[----:B--2---:R-:W-:Y:S02]  /*0c70*/  IMAD R6, R13, 0x10, R6 ;  /* 0x000000100d067824 */ /* 0x004fe400078e0206 */
[----:B------:R-:W1:Y:S01]  /*0c80*/  LDS R8, [R8] ;  /* 0x0000000008087984 */ /* 0x000e620000000800 */
[----:B------:R-:W-:-:S03]  /*0c90*/  ISETP.GE.U32.AND P0, PT, R5, 0x400, PT ;  /* 0x000004000500780c */ /* 0x000fc60003f06070 */
[----:B------:R-:W2:Y:S04]  /*0ca0*/  LDS R10, [R9] ;  /* 0x00000000090a7984 */ /* 0x000ea80000000800 */
[----:B0-----:R-:W0:Y:S01]  /*0cb0*/  LDS R12, [R11] ;  /* 0x000000000b0c7984 */ /* 0x001e220000000800 */
[----:B----4-:R-:W-:-:S04]  /*0cc0*/  FADD R7, R7, R2 ;  /* 0x0000000207077221 */ /* 0x010fc80000000000 */
[----:B-1----:R-:W-:-:S04]  /*0cd0*/  FADD R7, R7, R8 ;  /* 0x0000000807077221 */ /* 0x002fc80000000000 */
[----:B--2---:R-:W-:-:S04]  /*0ce0*/  FADD R7, R7, R10 ;  /* 0x0000000a07077221 */ /* 0x004fc80000000000 */
[----:B0-----:R-:W-:Y:S01]  /*0cf0*/  FADD R2, R7, R12 ;  /* 0x0000000c07027221 */ /* 0x001fe20000000000 */
[----:B------:R-:W-:Y:S06]  /*0d00*/  @!P0 BRA `(.L_x_11) ;  /* 0xfffffffc00c08947 */ /* 0x000fec000383ffff */
.L_x_10:
[----:B------:R-:W-:Y:S05]  /*0d10*/  BSYNC.RECONVERGENT B0 ;  /* 0x0000000000007941 */ /* 0x000fea0003800200 */
.L_x_9:
[----:B------:R-:W1:Y:S01]  /*0d20*/  SHFL.DOWN PT, R5, R2, 0x10, 0x1f ;  /* 0x0a001f0002057f89 */ /* 0x000e6200000e0000 */
[----:B------:R-:W2:Y:S01]  /*0d30*/  S2UR UR5, SR_CgaCtaId ;  /* 0x00000000000579c3 */ /* 0x000ea20000008800 */
[----:B------:R-:W-:Y:S01]  /*0d40*/  ISETP.NE.AND P0, PT, R3, RZ, PT ;  /* 0x000000ff0300720c */ /* 0x000fe20003f05270 */
[----:B------:R-:W-:Y:S01]  /*0d50*/  UMOV UR4, 0x400 ;  /* 0x0000040000047882 */ /* 0x000fe20000000000 */
[----:B------:R-:W-:Y:S01]  /*0d60*/  BSSY.RECONVERGENT B0, `(.L_x_12) ;  /* 0x000001f000007945 */ /* 0x000fe20003800200 */
[----:B-1----:R-:W-:Y:S01]  /*0d70*/  FADD R5, R5, R2 ;  /* 0x0000000205057221 */ /* 0x002fe20000000000 */
[----:B--2---:R-:W-:-:S04]  /*0d80*/  ULEA UR16, UR5, UR4, 0x18 ;  /* 0x0000000405107291 */ /* 0x004fc8000f8ec0ff */
[----:B------:R-:W1:Y:S02]  /*0d90*/  SHFL.DOWN PT, R6, R5, 0x8, 0x1f ;  /* 0x09001f0005067f89 */ /* 0x000e6400000e0000 */
[----:B-1----:R-:W-:-:S05]  /*0da0*/  FADD R6, R5, R6 ;  /* 0x0000000605067221 */ /* 0x002fca0000000000 */
[----:B------:R-:W1:Y:S02]  /*0db0*/  SHFL.DOWN PT, R7, R6, 0x4, 0x1f ;  /* 0x08801f0006077f89 */ /* 0x000e6400000e0000 */
[----:B-1----:R-:W-:Y:S01]  /*0dc0*/  FADD R7, R6, R7 ;  /* 0x0000000706077221 */ /* 0x002fe20000000000 */
[----:B------:R-:W-:-:S04]  /*0dd0*/  HFMA2 R6, -RZ, RZ, 0, 0 ;  /* 0x00000000ff067431 */ /* 0x000fc800000001ff */
[----:B------:R-:W1:Y:S02]  /*0de0*/  SHFL.DOWN PT, R8, R7, 0x2, 0x1f ;  /* 0x08401f0007087f89 */ /* 0x000e6400000e0000 */
[----:B-1----:R-:W-:-:S05]  /*0df0*/  FADD R8, R7, R8 ;  /* 0x0000000807087221 */ /* 0x002fca0000000000 */
[----:B------:R-:W1:Y:S02]  /*0e00*/  SHFL.DOWN PT, R9, R8, 0x1, 0x1f ;  /* 0x08201f0008097f89 */ /* 0x000e6400000e0000 */
[----:B-1----:R-:W-:Y:S01]  /*0e10*/  FADD R2, R8, R9 ;  /* 0x0000000908027221 */ /* 0x002fe20000000000 */
[----:B------:R-:W-:-:S03]  /*0e20*/  MOV R9, R3 ;  /* 0x0000000300097202 */ /* 0x000fc60000000f00 */
[----:B------:R-:W-:-:S05]  /*0e30*/  @!P0 FMUL R2, R2, 0.0009765625 ;  /* 0x3a80000002028820 */ /* 0x000fca0000400000 */
[----:B------:R1:W-:Y:S01]  /*0e40*/  @!P0 STS [UR16+0x3000], R2 ;  /* 0x00300002ff008988 */ /* 0x0003e20008000810 */
[----:B------:R-:W-:Y:S06]  /*0e50*/  BAR.SYNC.DEFER_BLOCKING 0x0 ;  /* 0x0000000000007b1d */ /* 0x000fec0000010000 */
[----:B------:R-:W2:Y:S01]  /*0e60*/  LDS R5, [UR16+0x3000] ;  /* 0x00300010ff057984 */ /* 0x000ea20008000800 */
[----:B------:R-:W-:Y:S05]  /*0e70*/  @!P1 BRA `(.L_x_13) ;  /* 0x0000000000349947 */ /* 0x000fea0003800000 */
[----:B-1----:R-:W-:Y:S01]  /*0e80*/  LEA R2, R3, UR16, 0x2 ;  /* 0x0000001003027c11 */ /* 0x002fe2000f8e10ff */
[----:B------:R-:W-:Y:S01]  /*0e90*/  IMAD.MOV R7, RZ, RZ, -R4 ;  /* 0x000000ffff077224 */ /* 0x000fe200078e0a04 */
[----:B------:R-:W-:Y:S02]  /*0ea0*/  MOV R6, RZ ;  /* 0x000000ff00067202 */ /* 0x000fe40000000f00 */
[----:B------:R-:W-:-:S07]  /*0eb0*/  MOV R9, R3 ;  /* 0x0000000300097202 */ /* 0x000fce0000000f00 */
.L_x_14:
[----:B------:R1:W2:Y:S01]  /*0ec0*/  LDS R8, [R2] ;  /* 0x0000000002087984 */ /* 0x0002a20000000800 */
[----:B------:R-:W1:Y:S01]  /*0ed0*/  LDC R13, c[0x0][0x360] ;  /* 0x0000d800ff0d7b82 */ /* 0x000e620000000800 */
[----:B------:R-:W-:Y:S01]  /*0ee0*/  VIADD R7, R7, 0x1 ;  /* 0x0000000107077836 */ /* 0x000fe20000000000 */
[----:B------:R-:W-:-:S04]  /*0ef0*/  IADD3 R9, PT, PT, R9, UR13, RZ ;  /* 0x0000000d09097c10 */ /* 0x000fc8000fffe0ff */
[----:B------:R-:W-:Y:S02]  /*0f00*/  ISETP.NE.AND P0, PT, R7, RZ, PT ;  /* 0x000000ff0700720c */ /* 0x000fe40003f05270 */
[----:B-1----:R-:W-:Y:S01]  /*0f10*/  LEA R2, R13, R2, 0x2 ;  /* 0x000000020d027211 */ /* 0x002fe200078e10ff */
[----:B--2---:R-:W-:-:S04]  /*0f20*/  FADD R11, -R5, R8 ;  /* 0x00000008050b7221 */ /* 0x004fc80000000100 */
[----:B------:R-:W-:-:S06]  /*0f30*/  FFMA R6, R11, R11, R6 ;  /* 0x0000000b0b067223 */ /* 0x000fcc0000000006 */
[----:B------:R-:W-:Y:S05]  /*0f40*/  @P0 BRA `(.L_x_14) ;  /* 0xfffffffc00dc0947 */ /* 0x000fea000383ffff */
.L_x_13:
[----:B------:R-:W-:Y:S05]  /*0f50*/  BSYNC.RECONVERGENT B0 ;  /* 0x0000000000007941 */ /* 0x000fea0003800200 */
.L_x_12:
[----:B------:R-:W-:Y:S04]  /*0f60*/  BSSY.RECONVERGENT B0, `(.L_x_15) ;  /* 0x0000017000007945 */ /* 0x000fe80003800200 */
[----:B------:R-:W-:Y:S05]  /*0f70*/  @!P2 BRA `(.L_x_16) ;  /* 0x000000000054a947 */ /* 0x000fea0003800000 */
[----:B-1----:R-:W-:-:S07]  /*0f80*/  LEA R2, R9, UR16, 0x2 ;  /* 0x0000001009027c11 */ /* 0x002fce000f8e10ff */
.L_x_17:
[----:B---3--:R-:W1:Y:S01]  /*0f90*/  LDC R17, c[0x0][0x360] ;  /* 0x0000d800ff117b82 */ /* 0x008e620000000800 */
[----:B------:R3:W2:Y:S01]  /*0fa0*/  LDS R8, [R2] ;  /* 0x0000000002087984 */ /* 0x0006a20000000800 */
[C-C-:B-1----:R-:W-:Y:S01]  /*0fb0*/  IMAD R10, R17.reuse, 0x4, R2.reuse ;  /* 0x00000004110a7824 */ /* 0x142fe200078e0202 */
[C---:B------:R-:W-:Y:S01]  /*0fc0*/  LEA R11, R17.reuse, R2, 0x3 ;  /* 0x00000002110b7211 */ /* 0x040fe200078e18ff */
[C-C-:B------:R-:W-:Y:S01]  /*0fd0*/  IMAD R13, R17.reuse, 0xc, R2.reuse ;  /* 0x0000000c110d7824 */ /* 0x140fe200078e0202 */
[C---:B------:R-:W-:Y:S01]  /*0fe0*/  LEA R9, R17.reuse, R9, 0x2 ;  /* 0x0000000911097211 */ /* 0x040fe200078e10ff */
[----:B---3--:R-:W-:Y:S02]  /*0ff0*/  IMAD R2, R17, 0x10, R2 ;  /* 0x0000001011027824 */ /* 0x008fe400078e0202 */
[----:B------:R-:W1:Y:S01]  /*1000*/  LDS R10, [R10] ;  /* 0x000000000a0a7984 */ /* 0x000e620000000800 */
[----:B------:R-:W-:-:S03]  /*1010*/  ISETP.GE.U32.AND P0, PT, R9, 0x400, PT ;  /* 0x000004000900780c */ /* 0x000fc60003f06070 */
[----:B0-----:R-:W0:Y:S04]  /*1020*/  LDS R12, [R11] ;  /* 0x000000000b0c7984 */ /* 0x001e280000000800 */
[----:B------:R-:W3:Y:S01]  /*1030*/  LDS R14, [R13] ;  /* 0x000000000d0e7984 */ /* 0x000ee20000000800 */
[----:B--2---:R-:W-:-:S04]  /*1040*/  FADD R7, -R5, R8 ;  /* 0x0000000805077221 */ /* 0x004fc80000000100 */
[----:B------:R-:W-:Y:S01]  /*1050*/  FFMA R6, R7, R7, R6 ;  /* 0x0000000707067223 */ /* 0x000fe20000000006 */
[----:B-1----:R-:W-:-:S04]  /*1060*/  FADD R7, -R5, R10 ;  /* 0x0000000a05077221 */ /* 0x002fc80000000100 */
[----:B------:R-:W-:Y:S01]  /*1070*/  FFMA R6, R7, R7, R6 ;  /* 0x0000000707067223 */ /* 0x000fe20000000006 */
[C---:B0-----:R-:W-:Y:S01]  /*1080*/  FADD R7, -R5.reuse, R12 ;  /* 0x0000000c05077221 */ /* 0x041fe20000000100 */
[----:B---3--:R-:W-:-:S03]  /*1090*/  FADD R15, -R5, R14 ;  /* 0x0000000e050f7221 */ /* 0x008fc60000000100 */
[----:B------:R-:W-:-:S04]  /*10a0*/  FFMA R6, R7, R7, R6 ;  /* 0x0000000707067223 */ /* 0x000fc80000000006 */
[----:B------:R-:W-:Y:S01]  /*10b0*/  FFMA R6, R15, R15, R6 ;  /* 0x0000000f0f067223 */ /* 0x000fe20000000006 */
[----:B------:R-:W-:Y:S06]  /*10c0*/  @!P0 BRA `(.L_x_17) ;  /* 0xfffffffc00b08947 */ /* 0x000fec000383ffff */
.L_x_16:
[----:B------:R-:W-:Y:S05]  /*10d0*/  BSYNC.RECONVERGENT B0 ;  /* 0x0000000000007941 */ /* 0x000fea0003800200 */
.L_x_15:
[----:B--2---:R-:W2:Y:S01]  /*10e0*/  SHFL.DOWN PT, R5, R6, 0x10, 0x1f ;  /* 0x0a001f0006057f89 */ /* 0x004ea200000e0000 */
[----:B------:R-:W-:Y:S01]  /*10f0*/  ISETP.NE.AND P4, PT, R3, RZ, PT ;  /* 0x000000ff0300720c */ /* 0x000fe20003f85270 */
[----:B---3--:R-:W0:Y:S01]  /*1100*/  LDC R21, c[0x0][0x3a4] ;  /* 0x0000e900ff157b82 */ /* 0x008e220000000800 */
[----:B------:R-:W-:Y:S01]  /*1110*/  PLOP3.LUT P0, PT, PT, PT, PT, 0x80, 0x8 ;  /* 0x000000000008781c */ /* 0x000fe20003f0f070 */
[----:B------:R-:W-:Y:S10]  /*1120*/  BSSY.RECONVERGENT B0, `(.L_x_18) ;  /* 0x0000033000007945 */ /* 0x000ff40003800200 */
[----:B------:R-:W3:Y:S01]  /*1130*/  @!P4 LDC R10, c[0x0][0x3a8] ;  /* 0x0000ea00ff0acb82 */ /* 0x000ee20000000800 */
[----:B--2---:R-:W-:Y:S01]  /*1140*/  FADD R5, R5, R6 ;  /* 0x0000000605057221 */ /* 0x004fe20000000000 */
[----:B0-----:R-:W-:-:S04]  /*1150*/  IMAD R16, R21, UR7, RZ ;  /* 0x0000000715107c24 */ /* 0x001fc8000f8e02ff */
[----:B-1----:R-:W0:Y:S02]  /*1160*/  SHFL.DOWN PT, R2, R5, 0x8, 0x1f ;  /* 0x09001f0005027f89 */ /* 0x002e2400000e0000 */
[----:B0-----:R-:W-:-:S05]  /*1170*/  FADD R2, R5, R2 ;  /* 0x0000000205027221 */ /* 0x001fca0000000000 */
[----:B------:R-:W0:Y:S02]  /*1180*/  SHFL.DOWN PT, R7, R2, 0x4, 0x1f ;  /* 0x08801f0002077f89 */ /* 0x000e2400000e0000 */
[----:B0-----:R-:W-:-:S05]  /*1190*/  FADD R7, R2, R7 ;  /* 0x0000000702077221 */ /* 0x001fca0000000000 */
[----:B------:R-:W0:Y:S02]  /*11a0*/  SHFL.DOWN PT, R8, R7, 0x2, 0x1f ;  /* 0x08401f0007087f89 */ /* 0x000e2400000e0000 */
[----:B0-----:R-:W-:-:S05]  /*11b0*/  FADD R8, R7, R8 ;  /* 0x0000000807087221 */ /* 0x001fca0000000000 */
[----:B------:R-:W0:Y:S02]  /*11c0*/  SHFL.DOWN PT, R9, R8, 0x1, 0x1f ;  /* 0x08201f0008097f89 */ /* 0x000e2400000e0000 */
[----:B0-----:R-:W-:-:S04]  /*11d0*/  FADD R9, R8, R9 ;  /* 0x0000000908097221 */ /* 0x001fc80000000000 */
[----:B---3--:R-:W-:-:S05]  /*11e0*/  @!P4 FFMA R9, R9, 0.0009765625, R10 ;  /* 0x3a8000000909c823 */ /* 0x008fca000000000a */
[----:B------:R-:W-:-:S04]  /*11f0*/  @!P4 FSETP.GEU.AND P3, PT, |R9|, 1.175494350822287508e-38, PT ;  /* 0x008000000900c80b */ /* 0x000fc80003f6e200 */
[----:B------:R-:W-:-:S13]  /*1200*/  @!P4 PLOP3.LUT P0, PT, P3, PT, PT, 0x80, 0x8 ;  /* 0x000000000008c81c */ /* 0x000fda0001f0f070 */
[----:B------:R-:W-:-:S04]  /*1210*/  @!P0 FMUL R9, R9, 16777216 ;  /* 0x4b80000009098820 */ /* 0x000fc80000400000 */
[----:B------:R-:W0:Y:S02]  /*1220*/  @!P4 MUFU.RSQ R2, R9 ;  /* 0x000000090002c308 */ /* 0x000e240000001400 */
[----:B0-----:R-:W-:-:S05]  /*1230*/  @!P0 FMUL R2, R2, 4096 ;  /* 0x4580000002028820 */ /* 0x001fca0000400000 */
[----:B------:R0:W-:Y:S01]  /*1240*/  @!P4 STS [UR16+0x3004], R2 ;  /* 0x00300402ff00c988 */ /* 0x0001e20008000810 */
[----:B------:R-:W-:Y:S06]  /*1250*/  BAR.SYNC.DEFER_BLOCKING 0x0 ;  /* 0x0000000000007b1d */ /* 0x000fec0000010000 */
[----:B------:R-:W1:Y:S01]  /*1260*/  LDS.64 R6, [UR16+0x3000] ;  /* 0x00300010ff067984 */ /* 0x000e620008000a00 */
[----:B------:R-:W-:Y:S05]  /*1270*/  @!P1 BRA `(.L_x_19) ;  /* 0x0000000000749947 */ /* 0x000fea0003800000 */
[----:B------:R-:W2:Y:S01]  /*1280*/  S2R R19, SR_CgaCtaId ;  /* 0x0000000000137919 */ /* 0x000ea20000008800 */
[----:B------:R-:W3:Y:S01]  /*1290*/  LDC.64 R8, c[0x0][0x398] ;  /* 0x0000e600ff087b82 */ /* 0x000ee20000000a00 */
[----:B------:R-:W-:Y:S01]  /*12a0*/  UIADD3 UR6, UPT, UPT, UR4, 0x1000, URZ ;  /* 0x0000100004067890 */ /* 0x000fe2000fffe0ff */
[----:B------:R-:W-:Y:S01]  /*12b0*/  IMAD R11, R16, 0x400, R3 ;  /* 0x00000400100b7824 */ /* 0x000fe200078e0203 */
[----:B------:R-:W-:-:S03]  /*12c0*/  UIADD3 UR8, UPT, UPT, UR4, 0x2000, URZ ;  /* 0x0000200004087890 */ /* 0x000fc6000fffe0ff */
[----:B------:R-:W-:Y:S01]  /*12d0*/  IMAD R11, R0, 0x400, R11 ;  /* 0x00000400000b7824 */ /* 0x000fe200078e020b */
[----:B0-----:R-:W-:Y:S02]  /*12e0*/  MOV R2, UR6 ;  /* 0x0000000600027c02 */ /* 0x001fe40008000f00 */
[----:B------:R-:W-:Y:S02]  /*12f0*/  MOV R10, UR8 ;  /* 0x00000008000a7c02 */ /* 0x000fe40008000f00 */
[C---:B--2---:R-:W-:Y:S02]  /*1300*/  LEA R17, R19.reuse, R2, 0x18 ;  /* 0x0000000213117211 */ /* 0x044fe400078ec0ff */
[----:B------:R-:W-:Y:S02]  /*1310*/  LEA R19, R19, R10, 0x18 ;  /* 0x0000000a13137211 */ /* 0x000fe400078ec0ff */
[----:B------:R-:W-:Y:S01]  /*1320*/  SHF.L.U32 R2, R3, 0x2, RZ ;  /* 0x0000000203027819 */ /* 0x000fe200000006ff */
[C---:B------:R-:W-:Y:S01]  /*1330*/  IMAD R3, R4.reuse, UR13, R3 ;  /* 0x0000000d04037c24 */ /* 0x040fe2000f8e0203 */
[----:B------:R-:W-:-:S07]  /*1340*/  IADD3 R10, PT, PT, -R4, RZ, RZ ;  /* 0x000000ff040a7210 */ /* 0x000fce0007ffe1ff */
.L_x_20:
[----:B--2---:R0:W1:Y:S01]  /*1350*/  LDS R5, [R2+UR16] ;  /* 0x0000001002057984 */ /* 0x0040620008000800 */
[-C--:B------:R-:W-:Y:S01]  /*1360*/  IADD3 R13, PT, PT, R17, R2.reuse, RZ ;  /* 0x00000002110d7210 */ /* 0x080fe20007ffe0ff */
[----:B------:R-:W0:Y:S01]  /*1370*/  LDC R23, c[0x0][0x360] ;  /* 0x0000d800ff177b82 */ /* 0x000e220000000800 */
[----:B------:R-:W-:Y:S01]  /*1380*/  IADD3 R14, PT, PT, R19, R2, RZ ;  /* 0x00000002130e7210 */ /* 0x000fe20007ffe0ff */
[----:B------:R-:W-:-:S03]  /*1390*/  VIADD R10, R10, 0x1 ;  /* 0x000000010a0a7836 */ /* 0x000fc60000000000 */
[----:B------:R-:W-:Y:S02]  /*13a0*/  LDS R13, [R13] ;  /* 0x000000000d0d7984 */ /* 0x000fe40000000800 */
[----:B------:R-:W-:Y:S02]  /*13b0*/  ISETP.NE.AND P0, PT, R10, RZ, PT ;  /* 0x000000ff0a00720c */ /* 0x000fe40003f05270 */
[----:B------:R-:W2:Y:S01]  /*13c0*/  LDS R15, [R14] ;  /* 0x000000000e0f7984 */ /* 0x000ea20000000800 */
[----:B0-----:R-:W-:Y:S01]  /*13d0*/  LEA R2, R23, R2, 0x2 ;  /* 0x0000000217027211 */ /* 0x001fe200078e10ff */
[----:B-1----:R-:W-:-:S04]  /*13e0*/  FADD R4, -R6, R5 ;  /* 0x0000000506047221 */ /* 0x002fc80000000100 */
[----:B------:R-:W-:Y:S01]  /*13f0*/  FMUL R12, R4, R7 ;  /* 0x00000007040c7220 */ /* 0x000fe20000400000 */
[C---:B---3--:R-:W-:Y:S01]  /*1400*/  IMAD.WIDE.U32 R4, R11.reuse, 0x4, R8 ;  /* 0x000000040b047825 */ /* 0x048fe200078e0008 */
[----:B------:R-:W-:-:S03]  /*1410*/  IADD3 R11, PT, PT, R11, UR13, RZ ;  /* 0x0000000d0b0b7c10 */ /* 0x000fc6000fffe0ff */
[----:B--2---:R-:W-:-:S05]  /*1420*/  FFMA R15, R12, R13, R15 ;  /* 0x0000000d0c0f7223 */ /* 0x004fca000000000f */
[----:B------:R2:W-:Y:S01]  /*1430*/  STG.E desc[UR14][R4.64], R15 ;  /* 0x0000000f04007986 */ /* 0x0005e2000c10190e */
[----:B------:R-:W-:Y:S05]  /*1440*/  @P0 BRA `(.L_x_20) ;  /* 0xfffffffc00c00947 */ /* 0x000fea000383ffff */
.L_x_19:
[----:B------:R-:W-:Y:S05]  /*1450*/  BSYNC.RECONVERGENT B0 ;  /* 0x0000000000007941 */ /* 0x000fea0003800200 */
.L_x_18:
[----:B------:R-:W-:Y:S05]  /*1460*/  @!P2 EXIT ;  /* 0x000000000000a94d */ /* 0x000fea0003800000 */
[----:B0-----:R-:W0:Y:S01]  /*1470*/  LDC R2, c[0x0][0x360] ;  /* 0x0000d800ff027b82 */ /* 0x001e220000000800 */
[----:B------:R-:W-:Y:S01]  /*1480*/  IMAD R8, R21, UR7, R0 ;  /* 0x0000000715087c24 */ /* 0x000fe2000f8e0200 */
[----:B------:R-:W-:Y:S01]  /*1490*/  UIADD3 UR6, UPT, UPT, UR4, 0x2000, URZ ;  /* 0x0000200004067890 */ /* 0x000fe2000fffe0ff */
[----:B------:R-:W-:Y:S01]  /*14a0*/  IMAD R11, R16, 0x400, R3 ;  /* 0x00000400100b7824 */ /* 0x000fe200078e0203 */
[----:B------:R-:W-:Y:S01]  /*14b0*/  UIADD3 UR4, UPT, UPT, UR4, 0x1000, URZ ;  /* 0x0000100004047890 */ /* 0x000fe2000fffe0ff */
[----:B------:R-:W-:Y:S01]  /*14c0*/  BSSY.RECONVERGENT B0, `(.L_x_21) ;  /* 0x000003b000007945 */ /* 0x000fe20003800200 */
[----:B--2---:R-:W-:Y:S01]  /*14d0*/  LEA R15, R8, R3, 0xa ;  /* 0x00000003080f7211 */ /* 0x004fe200078e50ff */
[----:B------:R-:W-:Y:S01]  /*14e0*/  ULEA UR6, UR5, UR6, 0x18 ;  /* 0x0000000605067291 */ /* 0x000fe2000f8ec0ff */
[----:B------:R-:W2:Y:S01]  /*14f0*/  LDC.64 R4, c[0x0][0x398] ;  /* 0x0000e600ff047b82 */ /* 0x000ea20000000a00 */
[----:B------:R-:W-:Y:S01]  /*1500*/  LEA R11, R0, R11, 0xa ;  /* 0x0000000b000b7211 */ /* 0x000fe200078e50ff */
[----:B------:R-:W-:Y:S01]  /*1510*/  ULEA UR4, UR5, UR4, 0x18 ;  /* 0x0000000405047291 */ /* 0x000fe2000f8ec0ff */
[----:B------:R-:W-:Y:S01]  /*1520*/  IMAD.SHL.U32 R9, R3, 0x4, RZ ;  /* 0x0000000403097824 */ /* 0x000fe200078e00ff */
[----:B------:R-:W-:-:S02]  /*1530*/  ULEA UR11, UR13, UR16, 0x2 ;  /* 0x000000100d0b7291 */ /* 0x000fc4000f8e10ff */
[----:B------:R-:W-:Y:S01]  /*1540*/  IADD3 R13, PT, PT, R11, UR13, RZ ;  /* 0x0000000d0b0d7c10 */ /* 0x000fe2000fffe0ff */
[----:B------:R-:W-:Y:S02]  /*1550*/  ULEA UR18, UR13, UR16, 0x3 ;  /* 0x000000100d127291 */ /* 0x000fe4000f8e18ff */
[----:B------:R-:W-:Y:S02]  /*1560*/  UIMAD UR12, UR13, 0xc, UR16 ;  /* 0x0000000c0d0c78a4 */ /* 0x000fe4000f8e0210 */
[----:B------:R-:W-:Y:S02]  /*1570*/  ULEA UR5, UR13, UR6, 0x2 ;  /* 0x000000060d057291 */ /* 0x000fe4000f8e10ff */
[----:B------:R-:W-:Y:S02]  /*1580*/  ULEA UR17, UR13, UR6, 0x3 ;  /* 0x000000060d117291 */ /* 0x000fe4000f8e18ff */
[----:B------:R-:W-:Y:S01]  /*1590*/  UIMAD UR7, UR13, 0xc, UR6 ;  /* 0x0000000c0d0778a4 */ /* 0x000fe2000f8e0206 */
[C---:B0-----:R-:W-:Y:S01]  /*15a0*/  IMAD R15, R2.reuse, 0x3, R15 ;  /* 0x00000003020f7824 */ /* 0x041fe200078e020f */
[----:B------:R-:W-:Y:S01]  /*15b0*/  LEA R17, R2, R11, 0x1 ;  /* 0x0000000b02117211 */ /* 0x000fe200078e08ff */
[----:B------:R-:W-:-:S02]  /*15c0*/  ULEA UR8, UR13, UR4, 0x2 ;  /* 0x000000040d087291 */ /* 0x000fc4000f8e10ff */
[----:B------:R-:W-:Y:S02]  /*15d0*/  ULEA UR9, UR13, UR4, 0x3 ;  /* 0x000000040d097291 */ /* 0x000fe4000f8e18ff */
[----:B------:R-:W-:-:S12]  /*15e0*/  UIMAD UR10, UR13, 0xc, UR4 ;  /* 0x0000000c0d0a78a4 */ /* 0x000fd8000f8e0204 */
.L_x_22:
[----:B0-----:R-:W1:Y:S01]  /*15f0*/  LDS R19, [R9+UR16] ;  /* 0x0000001009137984 */ /* 0x001e620008000800 */
[----:B------:R-:W-:-:S03]  /*1600*/  IMAD R3, R2, 0x4, R3 ;  /* 0x0000000402037824 */ /* 0x000fc600078e0203 */
[----:B------:R-:W0:Y:S02]  /*1610*/  LDS R25, [R9+UR11] ;  /* 0x0000000b09197984 */ /* 0x000e240008000800 */
[----:B------:R-:W-:Y:S02]  /*1620*/  ISETP.GE.U32.AND P0, PT, R3, 0x400, PT ;  /* 0x000004000300780c */ /* 0x000fe40003f06070 */
[----:B------:R-:W3:Y:S04]  /*1630*/  LDS R27, [R9+UR18] ;  /* 0x00000012091b7984 */ /* 0x000ee80008000800 */
[----:B------:R-:W4:Y:S04]  /*1640*/  LDS R37, [R9+UR12] ;  /* 0x0000000c09257984 */ /* 0x000f280008000800 */
[----:B------:R-:W-:Y:S04]  /*1650*/  LDS R21, [R9+UR4] ;  /* 0x0000000409157984 */ /* 0x000fe80008000800 */
[----:B------:R-:W5:Y:S04]  /*1660*/  LDS R23, [R9+UR6] ;  /* 0x0000000609177984 */ /* 0x000f680008000800 */
[----:B------:R-:W-:Y:S04]  /*1670*/  LDS R29, [R9+UR8] ;  /* 0x00000008091d7984 */ /* 0x000fe80008000800 */
[----:B------:R-:W5:Y:S04]  /*1680*/  LDS R31, [R9+UR5] ;  /* 0x00000005091f7984 */ /* 0x000f680008000800 */
[----:B------:R-:W-:Y:S04]  /*1690*/  LDS R33, [R9+UR9] ;  /* 0x0000000909217984 */ /* 0x000fe80008000800 */
[----:B------:R-:W5:Y:S04]  /*16a0*/  LDS R35, [R9+UR17] ;  /* 0x0000001109237984 */ /* 0x000f680008000800 */
[----:B------:R-:W-:Y:S01]  /*16b0*/  LDS R14, [R9+UR10] ;  /* 0x0000000a090e7984 */ /* 0x000fe20008000800 */
[----:B-1----:R-:W-:Y:S01]  /*16c0*/  FADD R0, -R6, R19 ;  /* 0x0000001306007221 */ /* 0x002fe20000000100 */
[----:B--2---:R-:W-:Y:S01]  /*16d0*/  IMAD.WIDE.U32 R18, R11, 0x4, R4 ;  /* 0x000000040b127825 */ /* 0x004fe200078e0004 */
[----:B------:R-:W-:Y:S01]  /*16e0*/  LEA R11, R2, R11, 0x2 ;  /* 0x0000000b020b7211 */ /* 0x000fe200078e10ff */
[----:B------:R1:W2:Y:S02]  /*16f0*/  LDS R16, [R9+UR7] ;  /* 0x0000000709107984 */ /* 0x0002a40008000800 */
[----:B0-----:R-:W-:Y:S01]  /*1700*/  FADD R8, -R6, R25 ;  /* 0x0000001906087221 */ /* 0x001fe20000000100 */
[----:B------:R-:W-:Y:S01]  /*1710*/  FMUL R0, R0, R7 ;  /* 0x0000000700007220 */ /* 0x000fe20000400000 */
[----:B------:R-:W-:-:S04]  /*1720*/  IMAD.WIDE.U32 R24, R15, 0x4, R4 ;  /* 0x000000040f187825 */ /* 0x000fc800078e0004 */
[----:B---3--:R-:W-:Y:S01]  /*1730*/  FADD R10, -R6, R27 ;  /* 0x0000001b060a7221 */ /* 0x008fe20000000100 */
[-C--:B------:R-:W-:Y:S01]  /*1740*/  FMUL R8, R8, R7.reuse ;  /* 0x0000000708087220 */ /* 0x080fe20000400000 */
[----:B------:R-:W-:Y:S02]  /*1750*/  IMAD R15, R2, 0x4, R15 ;  /* 0x00000004020f7824 */ /* 0x000fe400078e020f */
[----:B----4-:R-:W-:Y:S01]  /*1760*/  FADD R12, -R6, R37 ;  /* 0x00000025060c7221 */ /* 0x010fe20000000100 */
[----:B------:R-:W-:Y:S01]  /*1770*/  FMUL R10, R10, R7 ;  /* 0x000000070a0a7220 */ /* 0x000fe20000400000 */
[----:B-1----:R-:W-:Y:S02]  /*1780*/  LEA R9, R2, R9, 0x4 ;  /* 0x0000000902097211 */ /* 0x002fe400078e20ff */
[----:B------:R-:W-:Y:S01]  /*1790*/  FMUL R12, R12, R7 ;  /* 0x000000070c0c7220 */ /* 0x000fe20000400000 */
[----:B-----5:R-:W-:Y:S01]  /*17a0*/  FFMA R27, R0, R21, R23 ;  /* 0x00000015001b7223 */ /* 0x020fe20000000017 */
[----:B------:R-:W-:Y:S01]  /*17b0*/  IMAD.WIDE.U32 R20, R13, 0x4, R4 ;  /* 0x000000040d147825 */ /* 0x000fe200078e0004 */
[----:B------:R-:W-:-:S03]  /*17c0*/  LEA R13, R2, R13, 0x2 ;  /* 0x0000000d020d7211 */ /* 0x000fc600078e10ff */
[----:B------:R-:W-:Y:S01]  /*17d0*/  IMAD.WIDE.U32 R22, R17, 0x4, R4 ;  /* 0x0000000411167825 */ /* 0x000fe200078e0004 */
[----:B------:R0:W-:Y:S01]  /*17e0*/  STG.E desc[UR14][R18.64], R27 ;  /* 0x0000001b12007986 */ /* 0x0001e2000c10190e */
[----:B------:R-:W-:Y:S02]  /*17f0*/  LEA R17, R2, R17, 0x2 ;  /* 0x0000001102117211 */ /* 0x000fe400078e10ff */
[----:B------:R-:W-:-:S05]  /*1800*/  FFMA R29, R8, R29, R31 ;  /* 0x0000001d081d7223 */ /* 0x000fca000000001f */
[----:B------:R0:W-:Y:S01]  /*1810*/  STG.E desc[UR14][R20.64], R29 ;  /* 0x0000001d14007986 */ /* 0x0001e2000c10190e */
[----:B------:R-:W-:-:S05]  /*1820*/  FFMA R33, R10, R33, R35 ;  /* 0x000000210a217223 */ /* 0x000fca0000000023 */
[----:B------:R0:W-:Y:S01]  /*1830*/  STG.E desc[UR14][R22.64], R33 ;  /* 0x0000002116007986 */ /* 0x0001e2000c10190e */
[----:B--2---:R-:W-:-:S05]  /*1840*/  FFMA R31, R12, R14, R16 ;  /* 0x0000000e0c1f7223 */ /* 0x004fca0000000010 */
[----:B------:R0:W-:Y:S01]  /*1850*/  STG.E desc[UR14][R24.64], R31 ;  /* 0x0000001f18007986 */ /* 0x0001e2000c10190e */
[----:B------:R-:W-:Y:S05]  /*1860*/  @!P0 BRA `(.L_x_22) ;  /* 0xfffffffc00608947 */ /* 0x000fea000383ffff */
[----:B------:R-:W-:Y:S05]  /*1870*/  BSYNC.RECONVERGENT B0 ;  /* 0x0000000000007941 */ /* 0x000fea0003800200 */
.L_x_21:
[----:B------:R-:W-:Y:S05]  /*1880*/  EXIT ;  /* 0x000000000000794d */ /* 0x000fea0003800000 */
.L_x_23:
[----:B------:R-:W-:-:S00]  /*1890*/  BRA `(.L_x_23) ;  /* 0xfffffffc00fc7947 */ /* 0x000fc0000383ffff */
[----:B------:R-:W-:-:S00]  /*18a0*/  NOP ;  /* 0x0000000000007918 */ /* 0x000fc00000000000 */
        /* <DEDUP_REMOVED lines=13> */
.L_x_133:


//--------------------- .text._Z23layer_norm_kernel_smallILi768EEvPKfS1_S1_Pfiif --------------------------
	.section	.text._Z23layer_norm_kernel_smallILi768EEvPKfS1_S1_Pfiif,"ax",@progbits
	.align	128
        .global         _Z23layer_norm_kernel_smallILi768EEvPKfS1_S1_Pfiif
        .type           _Z23layer_norm_kernel_smallILi768EEvPKfS1_S1_Pfiif,@function
        .size           _Z23layer_norm_kernel_smallILi768EEvPKfS1_S1_Pfiif,(.L_x_131 - _Z23layer_norm_kernel_smallILi768EEvPKfS1_S1_Pfiif)
        .other          _Z23layer_norm_kernel_smallILi768EEvPKfS1_S1_Pfiif,@"STO_CUDA_ENTRY STV_DEFAULT"
_Z23layer_norm_kernel_smallILi768EEvPKfS1_S1_Pfiif:
.text._Z23layer_norm_kernel_smallILi768EEvPKfS1_S1_Pfiif:
[----:B------:R-:W-:Y:S01]  /*0000*/  LDC R1, c[0x0][0x37c] ;  /* 0x0000df00ff017b82 */ /* 0x000fe20000000800 */
[----:B------:R-:W0:Y:S07]  /*0010*/  S2R R2, SR_CTAID.X ;  /* 0x0000000000027919 */ /* 0x000e2e0000002500 */
[----:B------:R-:W0:Y:S08]  /*0020*/  LDC.64 R4, c[0x0][0x3a0] ;  /* 0x0000e800ff047b82 */ /* 0x000e300000000a00 */
[----:B------:R-:W1:Y:S01]  /*0030*/  S2UR UR4, SR_CTAID.Y ;  /* 0x00000000000479c3 */ /* 0x000e620000002600 */
[----:B0-----:R-:W-:-:S04]  /*0040*/  ISETP.GE.AND P0, PT, R2, R5, PT ;  /* 0x000000050200720c */ /* 0x001fc80003f06270 */
[----:B-1----:R-:W-:-:S13]  /*0050*/  ISETP.LE.OR P0, PT, R4, UR4, P0 ;  /* 0x0000000404007c0c */ /* 0x002fda0008703670 */
[----:B------:R-:W-:Y:S05]  /*0060*/  @P0 EXIT ;  /* 0x000000000000094d */ /* 0x000fea0003800000 */
[----:B------:R-:W0:Y:S01]  /*0070*/  S2R R0, SR_TID.X ;  /* 0x0000000000007919 */ /* 0x000e220000002100 */
[----:B------:R-:W1:Y:S01]  /*0080*/  LDCU.64 UR16, c[0x0][0x358] ;  /* 0x00006b00ff1077ac */ /* 0x000e620008000a00 */
[----:B------:R-:W-:Y:S01]  /*0090*/  IMAD R3, R5, UR4, R2 ;  /* 0x0000000405037c24 */ /* 0x000fe2000f8e0202 */
[----:B------:R-:W-:Y:S01]  /*00a0*/  BSSY.RECONVERGENT B0, `(.L_x_24) ;  /* 0x000009b000007945 */ /* 0x000fe20003800200 */
[----:B0-----:R-:W-:-:S13]  /*00b0*/  ISETP.GT.U32.AND P0, PT, R0, 0x2ff, PT ;  /* 0x000002ff0000780c */ /* 0x001fda0003f04070 */
[----:B-1----:R-:W-:Y:S05]  /*00c0*/  @P0 BRA `(.L_x_25) ;  /* 0x0000000800600947 */ /* 0x002fea0003800000 */
[----:B------:R-:W0:Y:S01]  /*00d0*/  LDC R5, c[0x0][0x360] ;  /* 0x0000d800ff057b82 */ /* 0x000e220000000800 */
[----:B------:R-:W-:Y:S01]  /*00e0*/  BSSY.RECONVERGENT B1, `(.L_x_26) ;  /* 0x0000046000017945 */ /* 0x000fe20003800200 */
[----:B------:R-:W-:Y:S01]  /*00f0*/  IMAD.MOV.U32 R28, RZ, RZ, R0 ;  /* 0x000000ffff1c7224 */ /* 0x000fe200078e0000 */
[----:B0-----:R-:W0:Y:S01]  /*0100*/  I2F.U32.RP R8, R5 ;  /* 0x0000000500087306 */ /* 0x001e220000209000 */
[----:B------:R-:W-:Y:S02]  /*0110*/  IADD3 R2, PT, PT, R0, R5, RZ ;  /* 0x0000000500027210 */ /* 0x000fe40007ffe0ff */
[----:B------:R-:W-:Y:S02]  /*0120*/  ISETP.NE.U32.AND P2, PT, R5, RZ, PT ;  /* 0x000000ff0500720c */ /* 0x000fe40003f45070 */
[C---:B------:R-:W-:Y:S02]  /*0130*/  ISETP.GE.U32.AND P0, PT, R2.reuse, 0x300, PT ;  /* 0x000003000200780c */ /* 0x040fe40003f06070 */
[----:B------:R-:W-:Y:S01]  /*0140*/  VIMNMX.U32 R9, PT, PT, R2, 0x300, !PT ;  /* 0x0000030002097848 */ /* 0x000fe20007fe0000 */
[----:B0-----:R-:W0:Y:S02]  /*0150*/  MUFU.RCP R8, R8 ;  /* 0x0000000800087308 */ /* 0x001e240000001000 */
[----:B0-----:R-:W-:-:S06]  /*0160*/  VIADD R6, R8, 0xffffffe ;  /* 0x0ffffffe08067836 */ /* 0x001fcc0000000000 */
[----:B------:R0:W1:Y:S02]  /*0170*/  F2I.FTZ.U32.TRUNC.NTZ R7, R6 ;  /* 0x0000000600077305 */ /* 0x000064000021f000 */
[----:B0-----:R-:W-:Y:S02]  /*0180*/  IMAD.MOV.U32 R6, RZ, RZ, RZ ;  /* 0x000000ffff067224 */ /* 0x001fe400078e00ff */
[----:B-1----:R-:W-:-:S04]  /*0190*/  IMAD.MOV R4, RZ, RZ, -R7 ;  /* 0x000000ffff047224 */ /* 0x002fc800078e0a07 */
[----:B------:R-:W-:Y:S01]  /*01a0*/  IMAD R11, R4, R5, RZ ;  /* 0x00000005040b7224 */ /* 0x000fe200078e02ff */
[----:B------:R-:W-:-:S03]  /*01b0*/  SEL R4, RZ, 0x1, P0 ;  /* 0x00000001ff047807 */ /* 0x000fc60000000000 */
[----:B------:R-:W-:Y:S01]  /*01c0*/  IMAD.HI.U32 R7, R7, R11, R6 ;  /* 0x0000000b07077227 */ /* 0x000fe200078e0006 */
[----:B------:R-:W-:-:S05]  /*01d0*/  IADD3 R2, PT, PT, R9, -R2, -R4 ;  /* 0x8000000209027210 */ /* 0x000fca0007ffe804 */
[----:B------:R-:W-:-:S04]  /*01e0*/  IMAD.HI.U32 R7, R7, R2, RZ ;  /* 0x0000000207077227 */ /* 0x000fc800078e00ff */
[----:B------:R-:W-:-:S04]  /*01f0*/  IMAD.MOV R6, RZ, RZ, -R7 ;  /* 0x000000ffff067224 */ /* 0x000fc800078e0a07 */
[----:B------:R-:W-:-:S05]  /*0200*/  IMAD R2, R5, R6, R2 ;  /* 0x0000000605027224 */ /* 0x000fca00078e0202 */
[----:B------:R-:W-:-:S13]  /*0210*/  ISETP.GE.U32.AND P0, PT, R2, R5, PT ;  /* 0x000000050200720c */ /* 0x000fda0003f06070 */
[----:B------:R-:W-:Y:S01]  /*0220*/  @P0 IADD3 R2, PT, PT, R2, -R5, RZ ;  /* 0x8000000502020210 */ /* 0x000fe20007ffe0ff */
[----:B------:R-:W-:-:S03]  /*0230*/  @P0 VIADD R7, R7, 0x1 ;  /* 0x0000000107070836 */ /* 0x000fc60000000000 */
[----:B------:R-:W-:-:S13]  /*0240*/  ISETP.GE.U32.AND P1, PT, R2, R5, PT ;  /* 0x000000050200720c */ /* 0x000fda0003f26070 */
[----:B------:R-:W-:Y:S01]  /*0250*/  @P1 VIADD R7, R7, 0x1 ;  /* 0x0000000107071836 */ /* 0x000fe20000000000 */
[----:B------:R-:W-:-:S04]  /*0260*/  @!P2 LOP3.LUT R7, RZ, R5, RZ, 0x33, !PT ;  /* 0x00000005ff07a212 */ /* 0x000fc800078e33ff */
[----:B------:R-:W-:-:S04]  /*0270*/  IADD3 R4, PT, PT, R4, R7, RZ ;  /* 0x0000000704047210 */ /* 0x000fc80007ffe0ff */
[C---:B------:R-:W-:Y:S02]  /*0280*/  LOP3.LUT R2, R4.reuse, 0x3, RZ, 0xc0, !PT ;  /* 0x0000000304027812 */ /* 0x040fe400078ec0ff */
[----:B------:R-:W-:Y:S02]  /*0290*/  ISETP.GE.U32.AND P0, PT, R4, 0x3, PT ;  /* 0x000000030400780c */ /* 0x000fe40003f06070 */
[----:B------:R-:W-:-:S13]  /*02a0*/  ISETP.NE.AND P1, PT, R2, 0x3, PT ;  /* 0x000000030200780c */ /* 0x000fda0003f25270 */
[----:B------:R-:W-:Y:S05]  /*02b0*/  @!P1 BRA `(.L_x_27) ;  /* 0x0000000000a09947 */ /* 0x000fea0003800000 */
[----:B------:R-:W0:Y:S01]  /*02c0*/  S2R R15, SR_CgaCtaId ;  /* 0x00000000000f7919 */ /* 0x000e220000008800 */
[----:B------:R-:W1:Y:S01]  /*02d0*/  LDC.64 R6, c[0x0][0x380] ;  /* 0x0000e000ff067b82 */ /* 0x000e620000000a00 */
[----:B------:R-:W-:Y:S01]  /*02e0*/  VIADD R8, R4, 0x1 ;  /* 0x0000000104087836 */ /* 0x000fe20000000000 */
[----:B------:R-:W-:Y:S01]  /*02f0*/  MOV R2, 0x400 ;  /* 0x0000040000027802 */ /* 0x000fe20000000f00 */
[----:B------:R-:W-:Y:S02]  /*0300*/  IMAD R9, R3, 0x300, R0 ;  /* 0x0000030003097824 */ /* 0x000fe400078e0200 */
[----:B------:R-:W-:Y:S01]  /*0310*/  IMAD.SHL.U32 R21, R0, 0x4, RZ ;  /* 0x0000000400157824 */ /* 0x000fe200078e00ff */
[----:B------:R-:W-:Y:S01]  /*0320*/  LOP3.LUT R22, R8, 0x3, RZ, 0xc0, !PT ;  /* 0x0000000308167812 */ /* 0x000fe200078ec0ff */
[C---:B------:R-:W-:Y:S01]  /*0330*/  VIADD R20, R2.reuse, 0x1800 ;  /* 0x0000180002147836 */ /* 0x040fe20000000000 */
[----:B------:R-:W2:Y:S01]  /*0340*/  LDC.64 R10, c[0x0][0x390] ;  /* 0x0000e400ff0a7b82 */ /* 0x000ea20000000a00 */
[----:B------:R-:W-:-:S02]  /*0350*/  IADD3 R4, PT, PT, R2, 0xc00, RZ ;  /* 0x00000c0002047810 */ /* 0x000fc40007ffe0ff */
[C---:B------:R-:W-:Y:S01]  /*0360*/  IMAD R28, R22.reuse, R5, R0 ;  /* 0x00000005161c7224 */ /* 0x040fe200078e0200 */
[----:B------:R-:W-:-:S04]  /*0370*/  IADD3 R22, PT, PT, -R22, RZ, RZ ;  /* 0x000000ff16167210 */ /* 0x000fc80007ffe1ff */
[----:B------:R-:W3:Y:S01]  /*0380*/  LDC.64 R12, c[0x0][0x388] ;  /* 0x0000e200ff0c7b82 */ /* 0x000ee20000000a00 */
[----:B-1----:R-:W-:Y:S01]  /*0390*/  IMAD.WIDE.U32 R6, R9, 0x4, R6 ;  /* 0x0000000409067825 */ /* 0x002fe200078e0006 */
[----:B------:R-:W-:Y:S02]  /*03a0*/  CS2R R8, SRZ ;  /* 0x0000000000087805 */ /* 0x000fe4000001ff00 */
[C---:B0-----:R-:W-:Y:S01]  /*03b0*/  LEA R2, R15.reuse, R2, 0x18 ;  /* 0x000000020f027211 */ /* 0x041fe200078ec0ff */
[C---:B--2---:R-:W-:Y:S01]  /*03c0*/  IMAD.WIDE.U32 R10, R0.reuse, 0x4, R10 ;  /* 0x00000004000a7825 */ /* 0x044fe200078e000a */
[C---:B------:R-:W-:Y:S02]  /*03d0*/  LEA R4, R15.reuse, R4, 0x18 ;  /* 0x000000040f047211 */ /* 0x040fe400078ec0ff */
[----:B------:R-:W-:Y:S01]  /*03e0*/  LEA R20, R15, R20, 0x18 ;  /* 0x000000140f147211 */ /* 0x000fe200078ec0ff */
[----:B---3--:R-:W-:-:S07]  /*03f0*/  IMAD.WIDE.U32 R12, R0, 0x4, R12 ;  /* 0x00000004000c7825 */ /* 0x008fce00078e000c */
.L_x_28:
[-C--:B0-----:R-:W-:Y:S02]  /*0400*/  IADD3 R14, P1, PT, R6, R8.reuse, RZ ;  /* 0x00000008060e7210 */ /* 0x081fe40007f3e0ff */
[-C--:B------:R-:W-:Y:S02]  /*0410*/  IADD3 R16, P2, PT, R12, R8.reuse, RZ ;  /* 0x000000080c107210 */ /* 0x080fe40007f5e0ff */
[----:B------:R-:W-:Y:S01]  /*0420*/  IADD3 R18, P3, PT, R10, R8, RZ ;  /* 0x000000080a127210 */ /* 0x000fe20007f7e0ff */
[--C-:B------:R-:W-:Y:S02]  /*0430*/  IMAD.X R15, R7, 0x1, R9.reuse, P1 ;  /* 0x00000001070f7824 */ /* 0x100fe400008e0609 */
[----:B------:R-:W-:Y:S01]  /*0440*/  IMAD.X R17, R13, 0x1, R9, P2 ;  /* 0x000000010d117824 */ /* 0x000fe200010e0609 */
[----:B------:R-:W-:Y:S02]  /*0450*/  IADD3.X R19, PT, PT, R11, R9, RZ, P3, !PT ;  /* 0x000000090b137210 */ /* 0x000fe40001ffe4ff */
[----:B------:R-:W2:Y:S04]  /*0460*/  LDG.E R14, desc[UR16][R14.64] ;  /* 0x000000100e0e7981 */ /* 0x000ea8000c1e1900 */
[----:B------:R-:W3:Y:S04]  /*0470*/  LDG.E R16, desc[UR16][R16.64] ;  /* 0x0000001010107981 */ /* 0x000ee8000c1e1900 */
[----:B------:R-:W4:Y:S01]  /*0480*/  LDG.E R18, desc[UR16][R18.64] ;  /* 0x0000001012127981 */ /* 0x000f22000c1e1900 */
[--C-:B------:R-:W-:Y:S01]  /*0490*/  IMAD.IADD R23, R2, 0x1, R21.reuse ;  /* 0x0000000102177824 */ /* 0x100fe200078e0215 */
[----:B------:R-:W-:Y:S01]  /*04a0*/  IADD3 R27, PT, PT, R20, R21, RZ ;  /* 0x00000015141b7210 */ /* 0x000fe20007ffe0ff */
[----:B------:R-:W-:-:S02]  /*04b0*/  IMAD.IADD R25, R4, 0x1, R21 ;  /* 0x0000000104197824 */ /* 0x000fc400078e0215 */
[----:B------:R-:W-:Y:S02]  /*04c0*/  VIADD R22, R22, 0x1 ;  /* 0x0000000116167836 */ /* 0x000fe40000000000 */
[C---:B------:R-:W-:Y:S02]  /*04d0*/  IMAD R21, R5.reuse, 0x4, R21 ;  /* 0x0000000405157824 */ /* 0x040fe400078e0215 */
[----:B------:R-:W-:Y:S01]  /*04e0*/  IMAD.WIDE.U32 R8, R5, 0x4, R8 ;  /* 0x0000000405087825 */ /* 0x000fe200078e0008 */
[----:B------:R-:W-:Y:S01]  /*04f0*/  ISETP.NE.AND P1, PT, R22, RZ, PT ;  /* 0x000000ff1600720c */ /* 0x000fe20003f25270 */
[----:B--2---:R0:W-:Y:S04]  /*0500*/  STS [R23], R14 ;  /* 0x0000000e17007388 */ /* 0x0041e80000000800 */
[----:B---3--:R0:W-:Y:S04]  /*0510*/  STS [R25], R16 ;  /* 0x0000001019007388 */ /* 0x0081e80000000800 */
[----:B----4-:R0:W-:Y:S04]  /*0520*/  STS [R27], R18 ;  /* 0x000000121b007388 */ /* 0x0101e80000000800 */
[----:B------:R-:W-:Y:S05]  /*0530*/  @P1 BRA `(.L_x_28) ;  /* 0xfffffffc00b01947 */ /* 0x000fea000383ffff */
.L_x_27:
[----:B------:R-:W-:Y:S05]  /*0540*/  BSYNC.RECONVERGENT B1 ;  /* 0x0000000000017941 */ /* 0x000fea0003800200 */
.L_x_26:
[----:B------:R-:W-:Y:S05]  /*0550*/  @!P0 BRA `(.L_x_25) ;  /* 0x00000004003c8947 */ /* 0x000fea0003800000 */
[----:B------:R-:W1:Y:S01]  /*0560*/  S2R R9, SR_CgaCtaId ;  /* 0x0000000000097919 */ /* 0x000e620000008800 */
[----:B------:R-:W-:Y:S01]  /*0570*/  MOV R7, 0x400 ;  /* 0x0000040000077802 */ /* 0x000fe20000000f00 */
[----:B------:R-:W-:Y:S01]  /*0580*/  IMAD.IADD R10, R28, 0x1, R5 ;  /* 0x000000011c0a7824 */ /* 0x000fe200078e0205 */
[----:B------:R-:W-:Y:S01]  /*0590*/  LEA R6, R5, R28, 0x1 ;  /* 0x0000001c05067211 */ /* 0x000fe200078e08ff */
[--C-:B------:R-:W-:Y:S01]  /*05a0*/  IMAD R26, R3, 0x300, R28.reuse ;  /* 0x00000300031a7824 */ /* 0x100fe200078e021c */
[C---:B------:R-:W-:Y:S01]  /*05b0*/  IADD3 R4, PT, PT, R7.reuse, 0x1800, RZ ;  /* 0x0000180007047810 */ /* 0x040fe20007ffe0ff */
[----:B------:R-:W-:Y:S02]  /*05c0*/  VIADD R2, R7, 0xc00 ;  /* 0x00000c0007027836 */ /* 0x000fe40000000000 */
[----:B------:R-:W-:Y:S02]  /*05d0*/  IMAD R8, R5, 0x3, R28 ;  /* 0x0000000305087824 */ /* 0x000fe400078e021c */
[----:B------:R-:W-:-:S02]  /*05e0*/  IMAD R22, R3, 0x300, R10 ;  /* 0x0000030003167824 */ /* 0x000fc400078e020a */
[C-C-:B0-----:R-:W-:Y:S02]  /*05f0*/  IMAD R23, R5.reuse, 0x2, R26.reuse ;  /* 0x0000000205177824 */ /* 0x141fe400078e021a */
[----:B------:R-:W-:Y:S01]  /*0600*/  IMAD R24, R5, 0x3, R26 ;  /* 0x0000000305187824 */ /* 0x000fe200078e021a */
[C---:B-1----:R-:W-:Y:S02]  /*0610*/  LEA R4, R9.reuse, R4, 0x18 ;  /* 0x0000000409047211 */ /* 0x042fe400078ec0ff */
[C---:B------:R-:W-:Y:S02]  /*0620*/  LEA R7, R9.reuse, R7, 0x18 ;  /* 0x0000000709077211 */ /* 0x040fe400078ec0ff */
[----:B------:R-:W-:Y:S01]  /*0630*/  LEA R9, R9, R2, 0x18 ;  /* 0x0000000209097211 */ /* 0x000fe200078ec0ff */
[----:B------:R-:W-:Y:S02]  /*0640*/  IMAD.SHL.U32 R2, R28, 0x4, RZ ;  /* 0x000000041c027824 */ /* 0x000fe400078e00ff */
[----:B------:R-:W-:-:S07]  /*0650*/  IMAD R11, R5, 0xc, R4 ;  /* 0x0000000c050b7824 */ /* 0x000fce00078e0204 */
.L_x_29:
[----:B-1----:R-:W0:Y:S08]  /*0660*/  LDC.64 R14, c[0x0][0x388] ;  /* 0x0000e200ff0e7b82 */ /* 0x002e300000000a00 */
[----:B------:R-:W1:Y:S01]  /*0670*/  LDC.64 R16, c[0x0][0x380] ;  /* 0x0000e000ff107b82 */ /* 0x000e620000000a00 */
[----:B0-----:R-:W-:-:S05]  /*0680*/  IMAD.WIDE.U32 R12, R28, 0x4, R14 ;  /* 0x000000041c0c7825 */ /* 0x001fca00078e000e */
[----:B------:R0:W2:Y:S01]  /*0690*/  LDG.E R25, desc[UR16][R12.64] ;  /* 0x000000100c197981 */ /* 0x0000a2000c1e1900 */
[----:B-1----:R-:W-:-:S06]  /*06a0*/  IMAD.WIDE.U32 R20, R26, 0x4, R16 ;  /* 0x000000041a147825 */ /* 0x002fcc00078e0010 */
[----:B------:R-:W3:Y:S01]  /*06b0*/  LDG.E R20, desc[UR16][R20.64] ;  /* 0x0000001014147981 */ /* 0x000ee2000c1e1900 */
[----:B0-----:R-:W0:Y:S02]  /*06c0*/  LDC.64 R12, c[0x0][0x390] ;  /* 0x0000e400ff0c7b82 */ /* 0x001e240000000a00 */
[----:B0-----:R-:W-:-:S06]  /*06d0*/  IMAD.WIDE.U32 R18, R28, 0x4, R12 ;  /* 0x000000041c127825 */ /* 0x001fcc00078e000c */
[----:B------:R-:W4:Y:S01]  /*06e0*/  LDG.E R18, desc[UR16][R18.64] ;  /* 0x0000001012127981 */ /* 0x000f22000c1e1900 */
[----:B------:R-:W-:Y:S01]  /*06f0*/  IADD3 R27, PT, PT, R7, R2, RZ ;  /* 0x00000002071b7210 */ /* 0x000fe20007ffe0ff */
[----:B------:R-:W-:-:S04]  /*0700*/  IMAD.IADD R29, R9, 0x1, R2 ;  /* 0x00000001091d7824 */ /* 0x000fc800078e0202 */
[----:B---3--:R0:W-:Y:S04]  /*0710*/  STS [R27], R20 ;  /* 0x000000141b007388 */ /* 0x0081e80000000800 */
[----:B--2---:R1:W-:Y:S01]  /*0720*/  STS [R29], R25 ;  /* 0x000000191d007388 */ /* 0x0043e20000000800 */
[----:B0-----:R-:W-:Y:S01]  /*0730*/  IMAD.WIDE.U32 R20, R22, 0x4, R16 ;  /* 0x0000000416147825 */ /* 0x001fe200078e0010 */
[----:B-1----:R-:W-:-:S05]  /*0740*/  IADD3 R25, PT, PT, R4, R2, RZ ;  /* 0x0000000204197210 */ /* 0x002fca0007ffe0ff */
[----:B------:R0:W2:Y:S04]  /*0750*/  LDG.E R21, desc[UR16][R20.64] ;  /* 0x0000001014157981 */ /* 0x0000a8000c1e1900 */
[----:B----4-:R1:W-:Y:S02]  /*0760*/  STS [R25], R18 ;  /* 0x0000001219007388 */ /* 0x0103e40000000800 */
[----:B-1----:R-:W-:-:S06]  /*0770*/  IMAD.WIDE.U32 R18, R10, 0x4, R14 ;  /* 0x000000040a127825 */ /* 0x002fcc00078e000e */
[----:B------:R-:W3:Y:S01]  /*0780*/  LDG.E R19, desc[UR16][R18.64] ;  /* 0x0000001012137981 */ /* 0x000ee2000c1e1900 */
[----:B0-----:R-:W-:-:S05]  /*0790*/  IMAD R20, R5, 0x4, R27 ;  /* 0x0000000405147824 */ /* 0x001fca00078e021b */
[----:B--2---:R0:W-:Y:S02]  /*07a0*/  STS [R20], R21 ;  /* 0x0000001514007388 */ /* 0x0041e40000000800 */
[----:B0-----:R-:W-:-:S05]  /*07b0*/  LEA R20, R5, R29, 0x2 ;  /* 0x0000001d05147211 */ /* 0x001fca00078e10ff */
[----:B---3--:R0:W-:Y:S02]  /*07c0*/  STS [R20], R19 ;  /* 0x0000001314007388 */ /* 0x0081e40000000800 */
[----:B0-----:R-:W-:-:S06]  /*07d0*/  IMAD.WIDE.U32 R18, R10, 0x4, R12 ;  /* 0x000000040a127825 */ /* 0x001fcc00078e000c */
[----:B------:R-:W2:Y:S01]  /*07e0*/  LDG.E R19, desc[UR16][R18.64] ;  /* 0x0000001012137981 */ /* 0x000ea2000c1e1900 */
[----:B------:R-:W-:-:S05]  /*07f0*/  IMAD R21, R5, 0x4, R25 ;  /* 0x0000000405157824 */ /* 0x000fca00078e0219 */
[----:B--2---:R0:W-:Y:S02]  /*0800*/  STS [R21], R19 ;  /* 0x0000001315007388 */ /* 0x0041e40000000800 */
[----:B0-----:R-:W-:-:S04]  /*0810*/  IMAD.WIDE.U32 R20, R23, 0x4, R16 ;  /* 0x0000000417147825 */ /* 0x001fc800078e0010 */
[----:B------:R-:W-:Y:S02]  /*0820*/  IMAD.WIDE.U32 R18, R24, 0x4, R16 ;  /* 0x0000000418127825 */ /* 0x000fe400078e0010 */
[----:B------:R0:W2:Y:S02]  /*0830*/  LDG.E R20, desc[UR16][R20.64] ;  /* 0x0000001014147981 */ /* 0x0000a4000c1e1900 */
[--C-:B------:R-:W-:Y:S02]  /*0840*/  IMAD.WIDE.U32 R16, R6, 0x4, R14.reuse ;  /* 0x0000000406107825 */ /* 0x100fe400078e000e */
[----:B------:R1:W3:Y:S04]  /*0850*/  LDG.E R18, desc[UR16][R18.64] ;  /* 0x0000001012127981 */ /* 0x0002e8000c1e1900 */
[----:B------:R-:W4:Y:S01]  /*0860*/  LDG.E R17, desc[UR16][R16.64] ;  /* 0x0000001010117981 */ /* 0x000f22000c1e1900 */
[----:B0-----:R-:W-:Y:S01]  /*0870*/  LEA R21, R5, R27, 0x3 ;  /* 0x0000001b05157211 */ /* 0x001fe200078e18ff */
[----:B------:R-:W-:-:S06]  /*0880*/  IMAD.WIDE.U32 R14, R8, 0x4, R14 ;  /* 0x00000004080e7825 */ /* 0x000fcc00078e000e */
[----:B------:R-:W5:Y:S04]  /*0890*/  LDG.E R14, desc[UR16][R14.64] ;  /* 0x000000100e0e7981 */ /* 0x000f68000c1e1900 */
[----:B--2---:R0:W-:Y:S02]  /*08a0*/  STS [R21], R20 ;  /* 0x0000001415007388 */ /* 0x0041e40000000800 */
[----:B0-----:R-:W-:-:S05]  /*08b0*/  IMAD R20, R5, 0x8, R29 ;  /* 0x0000000805147824 */ /* 0x001fca00078e021d */
[----:B----4-:R0:W-:Y:S02]  /*08c0*/  STS [R20], R17 ;  /* 0x0000001114007388 */ /* 0x0101e40000000800 */
[----:B0-----:R-:W-:-:S04]  /*08d0*/  IMAD.WIDE.U32 R16, R6, 0x4, R12 ;  /* 0x0000000406107825 */ /* 0x001fc800078e000c */
[----:B------:R-:W-:Y:S02]  /*08e0*/  IMAD.WIDE.U32 R12, R8, 0x4, R12 ;  /* 0x00000004080c7825 */ /* 0x000fe400078e000c */
[----:B------:R-:W2:Y:S04]  /*08f0*/  LDG.E R16, desc[UR16][R16.64] ;  /* 0x0000001010107981 */ /* 0x000ea8000c1e1900 */
[----:B------:R-:W4:Y:S01]  /*0900*/  LDG.E R12, desc[UR16][R12.64] ;  /* 0x000000100c0c7981 */ /* 0x000f22000c1e1900 */
[C---:B------:R-:W-:Y:S01]  /*0910*/  LEA R25, R5.reuse, R25, 0x3 ;  /* 0x0000001905197211 */ /* 0x040fe200078e18ff */
[C---:B------:R-:W-:Y:S02]  /*0920*/  IMAD R27, R5.reuse, 0xc, R27 ;  /* 0x0000000c051b7824 */ /* 0x040fe400078e021b */
[----:B------:R-:W-:-:S02]  /*0930*/  IMAD R29, R5, 0xc, R29 ;  /* 0x0000000c051d7824 */ /* 0x000fc400078e021d */
[----:B-1----:R-:W-:Y:S01]  /*0940*/  IMAD.IADD R19, R11, 0x1, R2 ;  /* 0x000000010b137824 */ /* 0x002fe200078e0202 */
[----:B------:R-:W-:-:S04]  /*0950*/  IADD3 R28, PT, PT, R5, R28, R5 ;  /* 0x0000001c051c7210 */ /* 0x000fc80007ffe005 */
[----:B------:R-:W-:-:S04]  /*0960*/  IADD3 R28, PT, PT, R5, R28, R5 ;  /* 0x0000001c051c7210 */ /* 0x000fc80007ffe005 */
[----:B------:R-:W-:Y:S01]  /*0970*/  ISETP.GE.U32.AND P0, PT, R28, 0x300, PT ;  /* 0x000003001c00780c */ /* 0x000fe20003f06070 */
[C---:B------:R-:W-:Y:S01]  /*0980*/  IMAD R22, R5.reuse, 0x4, R22 ;  /* 0x0000000405167824 */ /* 0x040fe200078e0216 */
[C---:B------:R-:W-:Y:S01]  /*0990*/  LEA R2, R5.reuse, R2, 0x4 ;  /* 0x0000000205027211 */ /* 0x040fe200078e20ff */
[C---:B------:R-:W-:Y:S01]  /*09a0*/  IMAD R24, R5.reuse, 0x4, R24 ;  /* 0x0000000405187824 */ /* 0x040fe200078e0218 */
[C---:B------:R-:W-:Y:S01]  /*09b0*/  LEA R23, R5.reuse, R23, 0x2 ;  /* 0x0000001705177211 */ /* 0x040fe200078e10ff */
[C---:B------:R-:W-:Y:S01]  /*09c0*/  IMAD R6, R5.reuse, 0x4, R6 ;  /* 0x0000000405067824 */ /* 0x040fe200078e0206 */
[C---:B------:R-:W-:Y:S01]  /*09d0*/  LEA R26, R5.reuse, R26, 0x2 ;  /* 0x0000001a051a7211 */ /* 0x040fe200078e10ff */
[C---:B------:R-:W-:Y:S01]  /*09e0*/  IMAD R10, R5.reuse, 0x4, R10 ;  /* 0x00000004050a7824 */ /* 0x040fe200078e020a */
[----:B------:R-:W-:Y:S01]  /*09f0*/  LEA R8, R5, R8, 0x2 ;  /* 0x0000000805087211 */ /* 0x000fe200078e10ff */
[----:B--2---:R1:W-:Y:S04]  /*0a00*/  STS [R25], R16 ;  /* 0x0000001019007388 */ /* 0x0043e80000000800 */
[----:B---3--:R1:W-:Y:S04]  /*0a10*/  STS [R27], R18 ;  /* 0x000000121b007388 */ /* 0x0083e80000000800 */
[----:B-----5:R1:W-:Y:S04]  /*0a20*/  STS [R29], R14 ;  /* 0x0000000e1d007388 */ /* 0x0203e80000000800 */
[----:B----4-:R1:W-:Y:S01]  /*0a30*/  STS [R19], R12 ;  /* 0x0000000c13007388 */ /* 0x0103e20000000800 */
[----:B------:R-:W-:Y:S05]  /*0a40*/  @!P0 BRA `(.L_x_29) ;  /* 0xfffffffc00048947 */ /* 0x000fea000383ffff */
.L_x_25:
[----:B------:R-:W-:Y:S05]  /*0a50*/  BSYNC.RECONVERGENT B0 ;  /* 0x0000000000007941 */ /* 0x000fea0003800200 */
.L_x_24:
[----:B------:R-:W-:Y:S01]  /*0a60*/  BAR.SYNC.DEFER_BLOCKING 0x0 ;  /* 0x0000000000007b1d */ /* 0x000fe20000010000 */
[----:B------:R-:W-:Y:S01]  /*0a70*/  ISETP.GT.U32.AND P0, PT, R0, 0x2ff, PT ;  /* 0x000002ff0000780c */ /* 0x000fe20003f04070 */
[----:B------:R-:W-:-:S04]  /*0a80*/  HFMA2 R2, -RZ, RZ, 0, 0 ;  /* 0x00000000ff027431 */ /* 0x000fc800000001ff */
[----:B------:R-:W-:Y:S08]  /*0a90*/  BSSY.RECONVERGENT B0, `(.L_x_30) ;  /* 0x0000047000007945 */ /* 0x000ff00003800200 */
[----:B------:R-:W-:Y:S05]  /*0aa0*/  @P0 BRA `(.L_x_31) ;  /* 0x0000000400140947 */ /* 0x000fea0003800000 */
[----:B------:R-:W2:Y:S01]  /*0ab0*/  LDC R5, c[0x0][0x360] ;  /* 0x0000d800ff057b82 */ /* 0x000ea20000000800 */
[----:B------:R-:W-:Y:S01]  /*0ac0*/  BSSY.RECONVERGENT B1, `(.L_x_32) ;  /* 0x000002f000017945 */ /* 0x000fe20003800200 */
[----:B--2---:R-:W2:Y:S01]  /*0ad0*/  I2F.U32.RP R8, R5 ;  /* 0x0000000500087306 */ /* 0x004ea20000209000 */
[----:B------:R-:W-:Y:S01]  /*0ae0*/  IMAD.IADD R2, R0, 0x1, R5 ;  /* 0x0000000100027824 */ /* 0x000fe200078e0205 */
[----:B------:R-:W-:-:S04]  /*0af0*/  ISETP.NE.U32.AND P2, PT, R5, RZ, PT ;  /* 0x000000ff0500720c */ /* 0x000fc80003f45070 */
[C---:B------:R-:W-:Y:S02]  /*0b00*/  ISETP.GE.U32.AND P0, PT, R2.reuse, 0x300, PT ;  /* 0x000003000200780c */ /* 0x040fe40003f06070 */
[----:B------:R-:W-:Y:S01]  /*0b10*/  VIMNMX.U32 R9, PT, PT, R2, 0x300, !PT ;  /* 0x0000030002097848 */ /* 0x000fe20007fe0000 */
[----:B--2---:R-:W2:Y:S02]  /*0b20*/  MUFU.RCP R8, R8 ;  /* 0x0000000800087308 */ /* 0x004ea40000001000 */
[----:B--2---:R-:W-:-:S06]  /*0b30*/  VIADD R6, R8, 0xffffffe ;  /* 0x0ffffffe08067836 */ /* 0x004fcc0000000000 */
[----:B------:R2:W3:Y:S02]  /*0b40*/  F2I.FTZ.U32.TRUNC.NTZ R7, R6 ;  /* 0x0000000600077305 */ /* 0x0004e4000021f000 */
[----:B--2---:R-:W-:Y:S02]  /*0b50*/  MOV R6, RZ ;  /* 0x000000ff00067202 */ /* 0x004fe40000000f00 */
[----:B---3--:R-:W-:-:S05]  /*0b60*/  IADD3 R4, PT, PT, RZ, -R7, RZ ;  /* 0x80000007ff047210 */ /* 0x008fca0007ffe0ff */
        /* <DEDUP_REMOVED lines=11> */
[----:B------:R-:W-:Y:S02]  /*0c20*/  @P1 IADD3 R7, PT, PT, R7, 0x1, RZ ;  /* 0x0000000107071810 */ /* 0x000fe40007ffe0ff */
[----:B------:R-:W-:-:S05]  /*0c30*/  @!P2 LOP3.LUT R7, RZ, R5, RZ, 0x33, !PT ;  /* 0x00000005ff07a212 */ /* 0x000fca00078e33ff */
[----:B------:R-:W-:Y:S02]  /*0c40*/  IMAD.IADD R7, R4, 0x1, R7 ;  /* 0x0000000104077824 */ /* 0x000fe400078e0207 */
[----:B------:R-:W-:-:S03]  /*0c50*/  IMAD.MOV.U32 R4, RZ, RZ, R0 ;  /* 0x000000ffff047224 */ /* 0x000fc600078e0000 */
[C---:B------:R-:W-:Y:S02]  /*0c60*/  LOP3.LUT R2, R7.reuse, 0x3, RZ, 0xc0, !PT ;  /* 0x0000000307027812 */ /* 0x040fe400078ec0ff */
[----:B------:R-:W-:Y:S02]  /*0c70*/  ISETP.GE.U32.AND P1, PT, R7, 0x3, PT ;  /* 0x000000030700780c */ /* 0x000fe40003f26070 */
[----:B------:R-:W-:Y:S02]  /*0c80*/  ISETP.NE.AND P0, PT, R2, 0x3, PT ;  /* 0x000000030200780c */ /* 0x000fe40003f05270 */
[----:B------:R-:W-:-:S11]  /*0c90*/  MOV R2, RZ ;  /* 0x000000ff00027202 */ /* 0x000fd60000000f00 */
[----:B------:R-:W-:Y:S05]  /*0ca0*/  @!P0 BRA `(.L_x_33) ;  /* 0x0000000000408947 */ /* 0x000fea0003800000 */
[----:B------:R-:W2:Y:S01]  /*0cb0*/  S2UR UR5, SR_CgaCtaId ;  /* 0x00000000000579c3 */ /* 0x000ea20000008800 */
[----:B------:R-:W-:Y:S01]  /*0cc0*/  IADD3 R2, PT, PT, R7, 0x1, RZ ;  /* 0x0000000107027810 */ /* 0x000fe20007ffe0ff */
[----:B------:R-:W-:Y:S01]  /*0cd0*/  UMOV UR4, 0x400 ;  /* 0x0000040000047882 */ /* 0x000fe20000000000 */
[----:B------:R-:W-:Y:S02]  /*0ce0*/  MOV R4, R0 ;  /* 0x0000000000047202 */ /* 0x000fe40000000f00 */
[----:B------:R-:W-:Y:S01]  /*0cf0*/  LOP3.LUT R6, R2, 0x3, RZ, 0xc0, !PT ;  /* 0x0000000302067812 */ /* 0x000fe200078ec0ff */
[----:B------:R-:W-:-:S04]  /*0d00*/  IMAD.MOV.U32 R2, RZ, RZ, RZ ;  /* 0x000000ffff027224 */ /* 0x000fc800078e00ff */
[----:B------:R-:W-:Y:S01]  /*0d10*/  IMAD.MOV R7, RZ, RZ, -R6 ;  /* 0x000000ffff077224 */ /* 0x000fe200078e0a06 */
[----:B--2---:R-:W-:-:S06]  /*0d20*/  ULEA UR4, UR5, UR4, 0x18 ;  /* 0x0000000405047291 */ /* 0x004fcc000f8ec0ff */
[----:B------:R-:W-:-:S07]  /*0d30*/  LEA R6, R0, UR4, 0x2 ;  /* 0x0000000400067c11 */ /* 0x000fce000f8e10ff */
.L_x_34:
[----:B------:R2:W3:Y:S01]  /*0d40*/  LDS R9, [R6] ;  /* 0x0000000006097984 */ /* 0x0004e20000000800 */
[----:B------:R-:W-:Y:S01]  /*0d50*/  IADD3 R7, PT, PT, R7, 0x1, RZ ;  /* 0x0000000107077810 */ /* 0x000fe20007ffe0ff */
[----:B------:R-:W-:-:S03]  /*0d60*/  IMAD.IADD R4, R5, 0x1, R4 ;  /* 0x0000000105047824 */ /* 0x000fc600078e0204 */
[----:B------:R-:W-:Y:S02]  /*0d70*/  ISETP.NE.AND P0, PT, R7, RZ, PT ;  /* 0x000000ff0700720c */ /* 0x000fe40003f05270 */
[----:B--2---:R-:W-:Y:S01]  /*0d80*/  LEA R6, R5, R6, 0x2 ;  /* 0x0000000605067211 */ /* 0x004fe200078e10ff */
[----:B---3--:R-:W-:-:S10]  /*0d90*/  FADD R2, R9, R2 ;  /* 0x0000000209027221 */ /* 0x008fd40000000000 */
[----:B------:R-:W-:Y:S05]  /*0da0*/  @P0 BRA `(.L_x_34) ;  /* 0xfffffffc00e40947 */ /* 0x000fea000383ffff */
.L_x_33:
[----:B------:R-:W-:Y:S05]  /*0db0*/  BSYNC.RECONVERGENT B1 ;  /* 0x0000000000017941 */ /* 0x000fea0003800200 */
.L_x_32:
[----:B------:R-:W-:Y:S05]  /*0dc0*/  @!P1 BRA `(.L_x_31) ;  /* 0x00000000004c9947 */ /* 0x000fea0003800000 */
[----:B------:R-:W2:Y:S01]  /*0dd0*/  S2UR UR5, SR_CgaCtaId ;  /* 0x00000000000579c3 */ /* 0x000ea20000008800 */
[----:B------:R-:W-:Y:S02]  /*0de0*/  UMOV UR4, 0x400 ;  /* 0x0000040000047882 */ /* 0x000fe40000000000 */
[----:B--2---:R-:W-:-:S06]  /*0df0*/  ULEA UR4, UR5, UR4, 0x18 ;  /* 0x0000000405047291 */ /* 0x004fcc000f8ec0ff */
[----:B------:R-:W-:-:S07]  /*0e00*/  LEA R6, R4, UR4, 0x2 ;  /* 0x0000000404067c11 */ /* 0x000fce000f8e10ff */
.L_x_35:
[C-C-:B------:R-:W-:Y:S01]  /*0e10*/  IMAD R8, R5.reuse, 0x4, R6.reuse ;  /* 0x0000000405087824 */ /* 0x140fe200078e0206 */
[----:B------:R2:W3:Y:S01]  /*0e20*/  LDS R7, [R6] ;  /* 0x0000000006077984 */ /* 0x0004e20000000800 */
[CC--:B------:R-:W-:Y:S01]  /*0e30*/  LEA R9, R5.reuse, R6.reuse, 0x3 ;  /* 0x0000000605097211 */ /* 0x0c0fe200078e18ff */
[C---:B------:R-:W-:Y:S02]  /*0e40*/  IMAD R11, R5.reuse, 0xc, R6 ;  /* 0x0000000c050b7824 */ /* 0x040fe400078e0206 */
[C---:B------:R-:W-:Y:S01]  /*0e50*/  IMAD R4, R5.reuse, 0x4, R4 ;  /* 0x0000000405047824 */ /* 0x040fe200078e0204 */
[----:B------:R-:W4:Y:S01]  /*0e60*/  LDS R8, [R8] ;  /* 0x0000000008087984 */ /* 0x000f220000000800 */
[----:B--2---:R-:W-:-:S03]  /*0e70*/  LEA R6, R5, R6, 0x4 ;  /* 0x0000000605067211 */ /* 0x004fc600078e20ff */
[----:B------:R-:W2:Y:S01]  /*0e80*/  LDS R10, [R9] ;  /* 0x00000000090a7984 */ /* 0x000ea20000000800 */
[----:B------:R-:W-:-:S03]  /*0e90*/  ISETP.GE.U32.AND P0, PT, R4, 0x300, PT ;  /* 0x000003000400780c */ /* 0x000fc60003f06070 */
[----:B-1----:R-:W1:Y:S01]  /*0ea0*/  LDS R12, [R11] ;  /* 0x000000000b0c7984 */ /* 0x002e620000000800 */
[----:B---3--:R-:W-:-:S04]  /*0eb0*/  FADD R7, R7, R2 ;  /* 0x0000000207077221 */ /* 0x008fc80000000000 */
[----:B----4-:R-:W-:-:S04]  /*0ec0*/  FADD R7, R7, R8 ;  /* 0x0000000807077221 */ /* 0x010fc80000000000 */
[----:B--2---:R-:W-:-:S04]  /*0ed0*/  FADD R7, R7, R10 ;  /* 0x0000000a07077221 */ /* 0x004fc80000000000 */
[----:B-1----:R-:W-:Y:S01]  /*0ee0*/  FADD R2, R7, R12 ;  /* 0x0000000c07027221 */ /* 0x002fe20000000000 */
[----:B------:R-:W-:Y:S06]  /*0ef0*/  @!P0 BRA `(.L_x_35) ;  /* 0xfffffffc00c48947 */ /* 0x000fec000383ffff */
.L_x_31:
[----:B------:R-:W-:Y:S05]  /*0f00*/  BSYNC.RECONVERGENT B0 ;  /* 0x0000000000007941 */ /* 0x000fea0003800200 */
.L_x_30:
[----:B------:R-:W2:Y:S01]  /*0f10*/  SHFL.DOWN PT, R5, R2, 0x10, 0x1f ;  /* 0x0a001f0002057f89 */ /* 0x000ea200000e0000 */
[----:B------:R-:W-:Y:S01]  /*0f20*/  ISETP.NE.AND P0, PT, R0, RZ, PT ;  /* 0x000000ff0000720c */ /* 0x000fe20003f05270 */
[----:B------:R-:W-:Y:S01]  /*0f30*/  BSSY.RECONVERGENT B0, `(.L_x_36) ;  /* 0x000001c000007945 */ /* 0x000fe20003800200 */
[----:B--2---:R-:W-:-:S05]  /*0f40*/  FADD R6, R5, R2 ;  /* 0x0000000205067221 */ /* 0x004fca0000000000 */
[----:B------:R-:W2:Y:S02]  /*0f50*/  SHFL.DOWN PT, R5, R6, 0x8, 0x1f ;  /* 0x09001f0006057f89 */ /* 0x000ea400000e0000 */
[----:B--2---:R-:W-:-:S05]  /*0f60*/  FADD R7, R6, R5 ;  /* 0x0000000506077221 */ /* 0x004fca0000000000 */
[----:B------:R-:W2:Y:S02]  /*0f70*/  SHFL.DOWN PT, R4, R7, 0x4, 0x1f ;  /* 0x08801f0007047f89 */ /* 0x000ea400000e0000 */
[----:B--2---:R-:W-:Y:S01]  /*0f80*/  FADD R8, R7, R4 ;  /* 0x0000000407087221 */ /* 0x004fe20000000000 */
[----:B------:R-:W-:-:S04]  /*0f90*/  IMAD.MOV.U32 R4, RZ, RZ, 0x44400000 ;  /* 0x44400000ff047424 */ /* 0x000fc800078e00ff */
[----:B------:R-:W2:Y:S02]  /*0fa0*/  SHFL.DOWN PT, R5, R8, 0x2, 0x1f ;  /* 0x08401f0008057f89 */ /* 0x000ea400000e0000 */
[----:B--2---:R-:W-:-:S05]  /*0fb0*/  FADD R9, R8, R5 ;  /* 0x0000000508097221 */ /* 0x004fca0000000000 */
[----:B------:R-:W2:Y:S02]  /*0fc0*/  SHFL.DOWN PT, R10, R9, 0x1, 0x1f ;  /* 0x08201f00090a7f89 */ /* 0x000ea400000e0000 */
[----:B--2---:R-:W-:Y:S01]  /*0fd0*/  FADD R5, R9, R10 ;  /* 0x0000000a09057221 */ /* 0x004fe20000000000 */
[----:B------:R-:W-:Y:S06]  /*0fe0*/  @P0 BRA `(.L_x_37) ;  /* 0x0000000000400947 */ /* 0x000fec0003800000 */
[----:B------:R-:W-:Y:S01]  /*0ff0*/  HFMA2 R7, -RZ, RZ, 0.8330078125, -0.052093505859375 ;  /* 0x3aaaaaabff077431 */ /* 0x000fe200000001ff */
[----:B------:R-:W2:Y:S01]  /*1000*/  FCHK P0, R5, 768 ;  /* 0x4440000005007902 */ /* 0x000ea20000000000 */
[----:B------:R-:W-:Y:S03]  /*1010*/  BSSY.RECONVERGENT B1, `(.L_x_38) ;  /* 0x0000009000017945 */ /* 0x000fe60003800200 */
[----:B------:R-:W-:-:S04]  /*1020*/  FFMA R2, R7, -R4, 1 ;  /* 0x3f80000007027423 */ /* 0x000fc80000000804 */
[----:B------:R-:W-:-:S04]  /*1030*/  FFMA R2, R2, R7, 0.001302083372138440609 ;  /* 0x3aaaaaab02027423 */ /* 0x000fc80000000007 */
[----:B------:R-:W-:-:S04]  /*1040*/  FFMA R6, R5, R2, RZ ;  /* 0x0000000205067223 */ /* 0x000fc800000000ff */
[----:B------:R-:W-:-:S04]  /*1050*/  FFMA R7, R6, -768, R5 ;  /* 0xc440000006077823 */ /* 0x000fc80000000005 */
[----:B------:R-:W-:Y:S01]  /*1060*/  FFMA R2, R2, R7, R6 ;  /* 0x0000000702027223 */ /* 0x000fe20000000006 */
[----:B--2---:R-:W-:Y:S06]  /*1070*/  @!P0 BRA `(.L_x_39) ;  /* 0x0000000000088947 */ /* 0x004fec0003800000 */
[----:B------:R-:W-:-:S07]  /*1080*/  MOV R6, 0x10a0 ;  /* 0x000010a000067802 */ /* 0x000fce0000000f00 */
[----:B01----:R-:W-:Y:S05]  /*1090*/  CALL.REL.NOINC `($__internal_0_$__cuda_sm3x_div_rn_noftz_f32_slowpath) ;  /* 0x0000000c00f87944 */ /* 0x003fea0003c00000 */
.L_x_39:
[----:B------:R-:W-:Y:S05]  /*10a0*/  BSYNC.RECONVERGENT B1 ;  /* 0x0000000000017941 */ /* 0x000fea0003800200 */
.L_x_38:
[----:B------:R-:W2:Y:S01]  /*10b0*/  S2UR UR5, SR_CgaCtaId ;  /* 0x00000000000579c3 */ /* 0x000ea20000008800 */
[----:B------:R-:W-:Y:S02]  /*10c0*/  UMOV UR4, 0x400 ;  /* 0x0000040000047882 */ /* 0x000fe40000000000 */
[----:B--2---:R-:W-:-:S09]  /*10d0*/  ULEA UR4, UR5, UR4, 0x18 ;  /* 0x0000000405047291 */ /* 0x004fd2000f8ec0ff */
[----:B------:R2:W-:Y:S03]  /*10e0*/  STS [UR4+0x2400], R2 ;  /* 0x00240002ff007988 */ /* 0x0005e60008000804 */
.L_x_37:
[----:B------:R-:W-:Y:S05]  /*10f0*/  BSYNC.RECONVERGENT B0 ;  /* 0x0000000000007941 */ /* 0x000fea0003800200 */
.L_x_36:
[----:B------:R-:W-:Y:S01]  /*1100*/  BAR.SYNC.DEFER_BLOCKING 0x0 ;  /* 0x0000000000007b1d */ /* 0x000fe20000010000 */
[----:B------:R-:W-:Y:S01]  /*1110*/  ISETP.GT.U32.AND P0, PT, R0, 0x2ff, PT ;  /* 0x000002ff0000780c */ /* 0x000fe20003f04070 */
[----:B------:R-:W-:-:S04]  /*1120*/  IMAD.MOV.U32 R6, RZ, RZ, RZ ;  /* 0x000000ffff067224 */ /* 0x000fc800078e00ff */
[----:B------:R-:W-:Y:S08]  /*1130*/  BSSY.RECONVERGENT B0, `(.L_x_40) ;  /* 0x000004a000007945 */ /* 0x000ff00003800200 */
[----:B------:R-:W-:Y:S05]  /*1140*/  @P0 BRA `(.L_x_41) ;  /* 0x0000000400200947 */ /* 0x000fea0003800000 */
[----:B------:R-:W3:Y:S01]  /*1150*/  LDC R5, c[0x0][0x360] ;  /* 0x0000d800ff057b82 */ /* 0x000ee20000000800 */
[----:B------:R-:W-:Y:S01]  /*1160*/  BSSY.RECONVERGENT B1, `(.L_x_42) ;  /* 0x0000031000017945 */ /* 0x000fe20003800200 */
[----:B---3--:R-:W3:Y:S01]  /*1170*/  I2F.U32.RP R10, R5 ;  /* 0x00000005000a7306 */ /* 0x008ee20000209000 */
[----:B--2---:R-:W-:Y:S02]  /*1180*/  IADD3 R2, PT, PT, R0, R5, RZ ;  /* 0x0000000500027210 */ /* 0x004fe40007ffe0ff */
[----:B------:R-:W-:Y:S02]  /*1190*/  ISETP.NE.U32.AND P2, PT, R5, RZ, PT ;  /* 0x000000ff0500720c */ /* 0x000fe40003f45070 */
[C---:B------:R-:W-:Y:S02]  /*11a0*/  ISETP.GE.U32.AND P0, PT, R2.reuse, 0x300, PT ;  /* 0x000003000200780c */ /* 0x040fe40003f06070 */
[----:B------:R-:W-:Y:S01]  /*11b0*/  VIMNMX.U32 R9, PT, PT, R2, 0x300, !PT ;  /* 0x0000030002097848 */ /* 0x000fe20007fe0000 */
[----:B---3--:R-:W2:Y:S02]  /*11c0*/  MUFU.RCP R10, R10 ;  /* 0x0000000a000a7308 */ /* 0x008ea40000001000 */
[----:B--2---:R-:W-:-:S06]  /*11d0*/  IADD3 R6, PT, PT, R10, 0xffffffe, RZ ;  /* 0x0ffffffe0a067810 */ /* 0x004fcc0007ffe0ff */
[----:B------:R2:W3:Y:S02]  /*11e0*/  F2I.FTZ.U32.TRUNC.NTZ R7, R6 ;  /* 0x0000000600077305 */ /* 0x0004e4000021f000 */
[----:B--2---:R-:W-:Y:S02]  /*11f0*/  IMAD.MOV.U32 R6, RZ, RZ, RZ ;  /* 0x000000ffff067224 */ /* 0x004fe400078e00ff */
[----:B---3--:R-:W-:-:S04]  /*1200*/  IMAD.MOV R8, RZ, RZ, -R7 ;  /* 0x000000ffff087224 */ /* 0x008fc800078e0a07 */
[----:B------:R-:W-:Y:S01]  /*1210*/  IMAD R11, R8, R5, RZ ;  /* 0x00000005080b7224 */ /* 0x000fe200078e02ff */
[----:B------:R-:W-:-:S03]  /*1220*/  SEL R8, RZ, 0x1, P0 ;  /* 0x00000001ff087807 */ /* 0x000fc60000000000 */
[----:B------:R-:W-:Y:S01]  /*1230*/  IMAD.HI.U32 R7, R7, R11, R6 ;  /* 0x0000000b07077227 */ /* 0x000fe200078e0006 */
[----:B------:R-:W-:Y:S02]  /*1240*/  IADD3 R2, PT, PT, R9, -R2, -R8 ;  /* 0x8000000209027210 */ /* 0x000fe40007ffe808 */
[----:B------:R-:W2:Y:S03]  /*1250*/  S2R R9, SR_CgaCtaId ;  /* 0x0000000000097919 */ /* 0x000ea60000008800 */
[----:B------:R-:W-:-:S05]  /*1260*/  IMAD.HI.U32 R7, R7, R2, RZ ;  /* 0x0000000207077227 */ /* 0x000fca00078e00ff */
[----:B------:R-:W-:-:S05]  /*1270*/  IADD3 R6, PT, PT, -R7, RZ, RZ ;  /* 0x000000ff07067210 */ /* 0x000fca0007ffe1ff */
[----:B------:R-:W-:-:S05]  /*1280*/  IMAD R2, R5, R6, R2 ;  /* 0x0000000605027224 */ /* 0x000fca00078e0202 */
[----:B------:R-:W-:-:S13]  /*1290*/  ISETP.GE.U32.AND P0, PT, R2, R5, PT ;  /* 0x000000050200720c */ /* 0x000fda0003f06070 */
[----:B------:R-:W-:Y:S01]  /*12a0*/  @P0 IMAD.IADD R2, R2, 0x1, -R5 ;  /* 0x0000000102020824 */ /* 0x000fe200078e0a05 */
[----:B------:R-:W-:-:S04]  /*12b0*/  @P0 IADD3 R7, PT, PT, R7, 0x1, RZ ;  /* 0x0000000107070810 */ /* 0x000fc80007ffe0ff */
[----:B------:R-:W-:Y:S02]  /*12c0*/  ISETP.GE.U32.AND P1, PT, R2, R5, PT ;  /* 0x000000050200720c */ /* 0x000fe40003f26070 */
[----:B------:R-:W-:-:S04]  /*12d0*/  MOV R2, 0x400 ;  /* 0x0000040000027802 */ /* 0x000fc80000000f00 */
[----:B--2---:R-:W-:-:S05]  /*12e0*/  LEA R11, R9, R2, 0x18 ;  /* 0x00000002090b7211 */ /* 0x004fca00078ec0ff */
[----:B------:R2:W3:Y:S02]  /*12f0*/  LDS R2, [R11+0x2400] ;  /* 0x002400000b027984 */ /* 0x0004e40000000800 */
[----:B------:R-:W-:Y:S01]  /*1300*/  @P1 VIADD R7, R7, 0x1 ;  /* 0x0000000107071836 */ /* 0x000fe20000000000 */
[----:B------:R-:W-:-:S04]  /*1310*/  @!P2 LOP3.LUT R7, RZ, R5, RZ, 0x33, !PT ;  /* 0x00000005ff07a212 */ /* 0x000fc800078e33ff */
[----:B------:R-:W-:Y:S02]  /*1320*/  IADD3 R7, PT, PT, R8, R7, RZ ;  /* 0x0000000708077210 */ /* 0x000fe40007ffe0ff */
[----:B------:R-:W-:Y:S02]  /*1330*/  MOV R8, R0 ;  /* 0x0000000000087202 */ /* 0x000fe40000000f00 */
[C---:B------:R-:W-:Y:S02]  /*1340*/  LOP3.LUT R6, R7.reuse, 0x3, RZ, 0xc0, !PT ;  /* 0x0000000307067812 */ /* 0x040fe400078ec0ff */
[----:B------:R-:W-:Y:S02]  /*1350*/  ISETP.GE.U32.AND P1, PT, R7, 0x3, PT ;  /* 0x000000030700780c */ /* 0x000fe40003f26070 */
[----:B------:R-:W-:Y:S01]  /*1360*/  ISETP.NE.AND P0, PT, R6, 0x3, PT ;  /* 0x000000030600780c */ /* 0x000fe20003f05270 */
[----:B------:R-:W-:-:S12]  /*1370*/  IMAD.MOV.U32 R6, RZ, RZ, RZ ;  /* 0x000000ffff067224 */ /* 0x000fd800078e00ff */
[----:B--2---:R-:W-:Y:S05]  /*1380*/  @!P0 BRA `(.L_x_43) ;  /* 0x0000000000388947 */ /* 0x004fea0003800000 */
[----:B------:R-:W-:Y:S01]  /*1390*/  VIADD R6, R7, 0x1 ;  /* 0x0000000107067836 */ /* 0x000fe20000000000 */
[----:B------:R-:W-:Y:S02]  /*13a0*/  LEA R10, R0, R11, 0x2 ;  /* 0x0000000b000a7211 */ /* 0x000fe400078e10ff */
[----:B------:R-:W-:Y:S02]  /*13b0*/  MOV R8, R0 ;  /* 0x0000000000087202 */ /* 0x000fe40000000f00 */
[----:B------:R-:W-:Y:S01]  /*13c0*/  LOP3.LUT R7, R6, 0x3, RZ, 0xc0, !PT ;  /* 0x0000000306077812 */ /* 0x000fe200078ec0ff */
[----:B------:R-:W-:-:S04]  /*13d0*/  IMAD.MOV.U32 R6, RZ, RZ, RZ ;  /* 0x000000ffff067224 */ /* 0x000fc800078e00ff */
[----:B------:R-:W-:-:S07]  /*13e0*/  IMAD.MOV R7, RZ, RZ, -R7 ;  /* 0x000000ffff077224 */ /* 0x000fce00078e0a07 */
.L_x_44:
[----:B------:R2:W3:Y:S01]  /*13f0*/  LDS R9, [R10] ;  /* 0x000000000a097984 */ /* 0x0004e20000000800 */
[----:B------:R-:W-:Y:S01]  /*1400*/  IADD3 R7, PT, PT, R7, 0x1, RZ ;  /* 0x0000000107077810 */ /* 0x000fe20007ffe0ff */
[----:B------:R-:W-:-:S03]  /*1410*/  IMAD.IADD R8, R5, 0x1, R8 ;  /* 0x0000000105087824 */ /* 0x000fc600078e0208 */
[----:B------:R-:W-:Y:S02]  /*1420*/  ISETP.NE.AND P0, PT, R7, RZ, PT ;  /* 0x000000ff0700720c */ /* 0x000fe40003f05270 */
[----:B--2---:R-:W-:Y:S01]  /*1430*/  LEA R10, R5, R10, 0x2 ;  /* 0x0000000a050a7211 */ /* 0x004fe200078e10ff */
[----:B---3--:R-:W-:-:S04]  /*1440*/  FADD R9, -R2, R9 ;  /* 0x0000000902097221 */ /* 0x008fc80000000100 */
[----:B------:R-:W-:-:S06]  /*1450*/  FFMA R6, R9, R9, R6 ;  /* 0x0000000909067223 */ /* 0x000fcc0000000006 */
[----:B------:R-:W-:Y:S05]  /*1460*/  @P0 BRA `(.L_x_44) ;  /* 0xfffffffc00e00947 */ /* 0x000fea000383ffff */
.L_x_43:
[----:B------:R-:W-:Y:S05]  /*1470*/  BSYNC.RECONVERGENT B1 ;  /* 0x0000000000017941 */ /* 0x000fea0003800200 */
.L_x_42:
[----:B------:R-:W-:Y:S05]  /*1480*/  @!P1 BRA `(.L_x_41) ;  /* 0x0000000000509947 */ /* 0x000fea0003800000 */
[----:B------:R-:W-:-:S07]  /*1490*/  IMAD R10, R8, 0x4, R11 ;  /* 0x00000004080a7824 */ /* 0x000fce00078e020b */
.L_x_45:
[C---:B------:R-:W-:Y:S01]  /*14a0*/  LEA R9, R5.reuse, R10, 0x2 ;  /* 0x0000000a05097211 */ /* 0x040fe200078e10ff */
[----:B------:R2:W3:Y:S01]  /*14b0*/  LDS R7, [R10] ;  /* 0x000000000a077984 */ /* 0x0004e20000000800 */
[C-C-:B------:R-:W-:Y:S01]  /*14c0*/  IMAD R11, R5.reuse, 0x8, R10.reuse ;  /* 0x00000008050b7824 */ /* 0x140fe200078e020a */
[C---:B------:R-:W-:Y:S01]  /*14d0*/  LEA R8, R5.reuse, R8, 0x2 ;  /* 0x0000000805087211 */ /* 0x040fe200078e10ff */
[C-C-:B-1----:R-:W-:Y:S02]  /*14e0*/  IMAD R12, R5.reuse, 0xc, R10.reuse ;  /* 0x0000000c050c7824 */ /* 0x142fe400078e020a */
[----:B------:R-:W1:Y:S01]  /*14f0*/  LDS R9, [R9] ;  /* 0x0000000009097984 */ /* 0x000e620000000800 */
[----:B------:R-:W-:Y:S01]  /*1500*/  ISETP.GE.U32.AND P0, PT, R8, 0x300, PT ;  /* 0x000003000800780c */ /* 0x000fe20003f06070 */
[----:B--2---:R-:W-:Y:S02]  /*1510*/  IMAD R10, R5, 0x10, R10 ;  /* 0x00000010050a7824 */ /* 0x004fe400078e020a */
[----:B------:R-:W2:Y:S04]  /*1520*/  LDS R11, [R11] ;  /* 0x000000000b0b7984 */ /* 0x000ea80000000800 */
[----:B------:R-:W4:Y:S01]  /*1530*/  LDS R13, [R12] ;  /* 0x000000000c0d7984 */ /* 0x000f220000000800 */
[----:B---3--:R-:W-:-:S04]  /*1540*/  FADD R7, -R2, R7 ;  /* 0x0000000702077221 */ /* 0x008fc80000000100 */
[----:B------:R-:W-:Y:S01]  /*1550*/  FFMA R6, R7, R7, R6 ;  /* 0x0000000707067223 */ /* 0x000fe20000000006 */
[----:B-1----:R-:W-:-:S04]  /*1560*/  FADD R7, -R2, R9 ;  /* 0x0000000902077221 */ /* 0x002fc80000000100 */
[----:B------:R-:W-:Y:S01]  /*1570*/  FFMA R6, R7, R7, R6 ;  /* 0x0000000707067223 */ /* 0x000fe20000000006 */
[C---:B--2---:R-:W-:Y:S01]  /*1580*/  FADD R7, -R2.reuse, R11 ;  /* 0x0000000b02077221 */ /* 0x044fe20000000100 */
[----:B----4-:R-:W-:-:S03]  /*1590*/  FADD R13, -R2, R13 ;  /* 0x0000000d020d7221 */ /* 0x010fc60000000100 */
[----:B------:R-:W-:-:S04]  /*15a0*/  FFMA R6, R7, R7, R6 ;  /* 0x0000000707067223 */ /* 0x000fc80000000006 */
[----:B------:R-:W-:Y:S01]  /*15b0*/  FFMA R6, R13, R13, R6 ;  /* 0x0000000d0d067223 */ /* 0x000fe20000000006 */
[----:B------:R-:W-:Y:S06]  /*15c0*/  @!P0 BRA `(.L_x_45) ;  /* 0xfffffffc00b48947 */ /* 0x000fec000383ffff */
.L_x_41:
[----:B------:R-:W-:Y:S05]  /*15d0*/  BSYNC.RECONVERGENT B0 ;  /* 0x0000000000007941 */ /* 0x000fea0003800200 */
.L_x_40:
[----:B------:R-:W4:Y:S01]  /*15e0*/  SHFL.DOWN PT, R5, R6, 0x10, 0x1f ;  /* 0x0a001f0006057f89 */ /* 0x000f2200000e0000 */
[----:B------:R-:W-:Y:S01]  /*15f0*/  ISETP.NE.AND P0, PT, R0, RZ, PT ;  /* 0x000000ff0000720c */ /* 0x000fe20003f05270 */
[----:B------:R-:W-:Y:S01]  /*1600*/  BSSY.RECONVERGENT B0, `(.L_x_46) ;  /* 0x0000022000007945 */ /* 0x000fe20003800200 */
[----:B----4-:R-:W-:-:S05]  /*1610*/  FADD R5, R5, R6 ;  /* 0x0000000605057221 */ /* 0x010fca0000000000 */
[----:B--23--:R-:W2:Y:S02]  /*1620*/  SHFL.DOWN PT, R2, R5, 0x8, 0x1f ;  /* 0x09001f0005027f89 */ /* 0x00cea400000e0000 */
[----:B--2---:R-:W-:-:S05]  /*1630*/  FADD R2, R5, R2 ;  /* 0x0000000205027221 */ /* 0x004fca0000000000 */
[----:B------:R-:W2:Y:S02]  /*1640*/  SHFL.DOWN PT, R7, R2, 0x4, 0x1f ;  /* 0x08801f0002077f89 */ /* 0x000ea400000e0000 */
[----:B--2---:R-:W-:-:S05]  /*1650*/  FADD R7, R2, R7 ;  /* 0x0000000702077221 */ /* 0x004fca0000000000 */
        /* <DEDUP_REMOVED lines=14> */
[----:B------:R-:W-:Y:S01]  /*1740*/  IMAD.MOV.U32 R5, RZ, RZ, R10 ;  /* 0x000000ffff057224 */ /* 0x000fe200078e000a */
[----:B------:R-:W-:-:S07]  /*1750*/  MOV R6, 0x1770 ;  /* 0x0000177000067802 */ /* 0x000fce0000000f00 */
[----:B01----:R-:W-:Y:S05]  /*1760*/  CALL.REL.NOINC `($__internal_0_$__cuda_sm3x_div_rn_noftz_f32_slowpath) ;  /* 0x0000000800447944 */ /* 0x003fea0003c00000 */
.L_x_49:
[----:B------:R-:W-:Y:S05]  /*1770*/  BSYNC.RECONVERGENT B1 ;  /* 0x0000000000017941 */ /* 0x000fea0003800200 */
.L_x_48:
[----:B------:R-:W2:Y:S01]  /*1780*/  LDCU UR4, c[0x0][0x3a8] ;  /* 0x00007500ff0477ac */ /* 0x000ea20008000800 */
[----:B------:R-:W3:Y:S01]  /*1790*/  S2UR UR5, SR_CgaCtaId ;  /* 0x00000000000579c3 */ /* 0x000ee20000008800 */
[----:B--2---:R-:W-:Y:S01]  /*17a0*/  FADD R2, R2, UR4 ;  /* 0x0000000402027e21 */ /* 0x004fe20008000000 */
[----:B------:R-:W-:-:S04]  /*17b0*/  UMOV UR4, 0x400 ;  /* 0x0000040000047882 */ /* 0x000fc80000000000 */
[----:B------:R-:W-:Y:S01]  /*17c0*/  FSETP.GEU.AND P0, PT, |R2|, 1.175494350822287508e-38, PT ;  /* 0x008000000200780b */ /* 0x000fe20003f0e200 */
[----:B---3--:R-:W-:-:S12]  /*17d0*/  ULEA UR4, UR5, UR4, 0x18 ;  /* 0x0000000405047291 */ /* 0x008fd8000f8ec0ff */
[----:B------:R-:W-:-:S04]  /*17e0*/  @!P0 FMUL R2, R2, 16777216 ;  /* 0x4b80000002028820 */ /* 0x000fc80000400000 */
[----:B------:R-:W2:Y:S02]  /*17f0*/  MUFU.RSQ R4, R2 ;  /* 0x0000000200047308 */ /* 0x000ea40000001400 */
[----:B--2---:R-:W-:-:S05]  /*1800*/  @!P0 FMUL R4, R4, 4096 ;  /* 0x4580000004048820 */ /* 0x004fca0000400000 */
[----:B------:R2:W-:Y:S02]  /*1810*/  STS [UR4+0x2404], R4 ;  /* 0x00240404ff007988 */ /* 0x0005e40008000804 */
.L_x_47:
[----:B------:R-:W-:Y:S05]  /*1820*/  BSYNC.RECONVERGENT B0 ;  /* 0x0000000000007941 */ /* 0x000fea0003800200 */
.L_x_46:
[----:B------:R-:W-:Y:S01]  /*1830*/  BAR.SYNC.DEFER_BLOCKING 0x0 ;  /* 0x0000000000007b1d */ /* 0x000fe20000010000 */
[----:B------:R-:W-:-:S13]  /*1840*/  ISETP.GT.U32.AND P0, PT, R0, 0x2ff, PT ;  /* 0x000002ff0000780c */ /* 0x000fda0003f04070 */
[----:B------:R-:W-:Y:S05]  /*1850*/  @P0 EXIT ;  /* 0x000000000000094d */ /* 0x000fea0003800000 */
[----:B------:R-:W3:Y:S01]  /*1860*/  LDCU UR15, c[0x0][0x360] ;  /* 0x00006c00ff0f77ac */ /* 0x000ee20008000800 */
[----:B------:R-:W4:Y:S01]  /*1870*/  S2UR UR5, SR_CgaCtaId ;  /* 0x00000000000579c3 */ /* 0x000f220000008800 */
[----:B------:R-:W-:Y:S01]  /*1880*/  BSSY.RECONVERGENT B0, `(.L_x_50) ;  /* 0x000003f000007945 */ /* 0x000fe20003800200 */
[----:B------:R-:W-:Y:S01]  /*1890*/  UMOV UR4, 0x400 ;  /* 0x0000040000047882 */ /* 0x000fe20000000000 */
[----:B---3--:R-:W3:Y:S01]  /*18a0*/  I2F.U32.RP R8, UR15 ;  /* 0x0000000f00087d06 */ /* 0x008ee20008209000 */
[----:B------:R-:W-:Y:S02]  /*18b0*/  IADD3 R2, PT, PT, R0, UR15, RZ ;  /* 0x0000000f00027c10 */ /* 0x000fe4000fffe0ff */
[----:B------:R-:W-:Y:S02]  /*18c0*/  ISETP.NE.U32.AND P2, PT, RZ, UR15, PT ;  /* 0x0000000fff007c0c */ /* 0x000fe4000bf45070 */
[C---:B------:R-:W-:Y:S02]  /*18d0*/  ISETP.GE.U32.AND P0, PT, R2.reuse, 0x300, PT ;  /* 0x000003000200780c */ /* 0x040fe40003f06070 */
[----:B------:R-:W-:Y:S01]  /*18e0*/  VIMNMX.U32 R7, PT, PT, R2, 0x300, !PT ;  /* 0x0000030002077848 */ /* 0x000fe20007fe0000 */
[----:B----4-:R-:W-:Y:S01]  /*18f0*/  ULEA UR18, UR5, UR4, 0x18 ;  /* 0x0000000405127291 */ /* 0x010fe2000f8ec0ff */
[----:B------:R-:W-:-:S04]  /*1900*/  SEL R6, RZ, 0x1, P0 ;  /* 0x00000001ff067807 */ /* 0x000fc80000000000 */
[----:B------:R-:W-:Y:S01]  /*1910*/  IADD3 R7, PT, PT, R7, -R2, -R6 ;  /* 0x8000000207077210 */ /* 0x000fe20007ffe806 */
[----:B---3--:R-:W2:Y:S02]  /*1920*/  MUFU.RCP R8, R8 ;  /* 0x0000000800087308 */ /* 0x008ea40000001000 */
[----:B--2---:R-:W-:-:S06]  /*1930*/  IADD3 R4, PT, PT, R8, 0xffffffe, RZ ;  /* 0x0ffffffe08047810 */ /* 0x004fcc0007ffe0ff */
[----:B------:R2:W3:Y:S02]  /*1940*/  F2I.FTZ.U32.TRUNC.NTZ R5, R4 ;  /* 0x0000000400057305 */ /* 0x0004e4000021f000 */
[----:B--2---:R-:W-:Y:S02]  /*1950*/  IMAD.MOV.U32 R4, RZ, RZ, RZ ;  /* 0x000000ffff047224 */ /* 0x004fe400078e00ff */
[----:B---3--:R-:W-:-:S04]  /*1960*/  IMAD.MOV R9, RZ, RZ, -R5 ;  /* 0x000000ffff097224 */ /* 0x008fc800078e0a05 */
        /* <DEDUP_REMOVED lines=9> */
[----:B------:R-:W-:Y:S01]  /*1a00*/  @P1 VIADD R5, R5, 0x1 ;  /* 0x0000000105051836 */ /* 0x000fe20000000000 */
[----:B------:R-:W-:-:S04]  /*1a10*/  @!P2 LOP3.LUT R5, RZ, UR15, RZ, 0x33, !PT ;  /* 0x0000000fff05ac12 */ /* 0x000fc8000f8e33ff */
[----:B------:R-:W-:-:S04]  /*1a20*/  IADD3 R2, PT, PT, R6, R5, RZ ;  /* 0x0000000506027210 */ /* 0x000fc80007ffe0ff */
[C---:B------:R-:W-:Y:S02]  /*1a30*/  LOP3.LUT R4, R2.reuse, 0x3, RZ, 0xc0, !PT ;  /* 0x0000000302047812 */ /* 0x040fe400078ec0ff */
[----:B------:R-:W-:Y:S02]  /*1a40*/  ISETP.GE.U32.AND P1, PT, R2, 0x3, PT ;  /* 0x000000030200780c */ /* 0x000fe40003f26070 */
[----:B------:R-:W-:Y:S02]  /*1a50*/  ISETP.NE.AND P0, PT, R4, 0x3, PT ;  /* 0x000000030400780c */ /* 0x000fe40003f05270 */
[----:B------:R-:W2:Y:S11]  /*1a60*/  LDS.64 R4, [UR18+0x2400] ;  /* 0x00240012ff047984 */ /* 0x000eb60008000a00 */
[----:B------:R-:W-:Y:S05]  /*1a70*/  @!P0 BRA `(.L_x_51) ;  /* 0x00000000007c8947 */ /* 0x000fea0003800000 */
[----:B-1----:R-:W1:Y:S01]  /*1a80*/  S2R R19, SR_CgaCtaId ;  /* 0x0000000000137919 */ /* 0x002e620000008800 */
[----:B------:R-:W3:Y:S01]  /*1a90*/  LDC.64 R6, c[0x0][0x398] ;  /* 0x0000e600ff067b82 */ /* 0x000ee20000000a00 */
[----:B------:R-:W-:Y:S01]  /*1aa0*/  UIADD3 UR6, UPT, UPT, UR4, 0xc00, URZ ;  /* 0x00000c0004067890 */ /* 0x000fe2000fffe0ff */
[----:B------:R-:W-:Y:S01]  /*1ab0*/  VIADD R2, R2, 0x1 ;  /* 0x0000000102027836 */ /* 0x000fe20000000000 */
[----:B------:R-:W-:Y:S01]  /*1ac0*/  UIADD3 UR7, UPT, UPT, UR4, 0x1800, URZ ;  /* 0x0000180004077890 */ /* 0x000fe2000fffe0ff */
[----:B------:R-:W-:-:S03]  /*1ad0*/  IMAD R11, R3, 0x300, R0 ;  /* 0x00000300030b7824 */ /* 0x000fc600078e0200 */
[----:B------:R-:W-:Y:S02]  /*1ae0*/  LOP3.LUT R9, R2, 0x3, RZ, 0xc0, !PT ;  /* 0x0000000302097812 */ /* 0x000fe400078ec0ff */
[----:B------:R-:W-:Y:S01]  /*1af0*/  MOV R8, UR6 ;  /* 0x0000000600087c02 */ /* 0x000fe20008000f00 */
[----:B------:R-:W-:Y:S01]  /*1b00*/  IMAD.U32 R10, RZ, RZ, UR7 ;  /* 0x00000007ff0a7e24 */ /* 0x000fe2000f8e00ff */
[----:B------:R-:W-:Y:S01]  /*1b10*/  SHF.L.U32 R2, R0, 0x2, RZ ;  /* 0x0000000200027819 */ /* 0x000fe200000006ff */
[----:B------:R-:W-:Y:S02]  /*1b20*/  IMAD R0, R9, UR15, R0 ;  /* 0x0000000f09007c24 */ /* 0x000fe4000f8e0200 */
[----:B------:R-:W-:Y:S02]  /*1b30*/  IMAD.MOV R9, RZ, RZ, -R9 ;  /* 0x000000ffff097224 */ /* 0x000fe400078e0a09 */
[----:B---3--:R-:W-:Y:S01]  /*1b40*/  IMAD.WIDE.U32 R6, R11, 0x4, R6 ;  /* 0x000000040b067825 */ /* 0x008fe200078e0006 */
[----:B-1----:R-:W-:-:S02]  /*1b50*/  LEA R17, R19, R8, 0x18 ;  /* 0x0000000813117211 */ /* 0x002fc400078ec0ff */
[----:B------:R-:W-:-:S07]  /*1b60*/  LEA R19, R19, R10, 0x18 ;  /* 0x0000000a13137211 */ /* 0x000fce00078ec0ff */
.L_x_52:
[----:B------:R-:W2:Y:S01]  /*1b70*/  LDS R11, [R2+UR18] ;  /* 0x00000012020b7984 */ /* 0x000ea20008000800 */
[----:B------:R-:W-:Y:S01]  /*1b80*/  IADD3 R10, PT, PT, R17, R2, RZ ;  /* 0x00000002110a7210 */ /* 0x000fe20007ffe0ff */
[----:B------:R-:W-:Y:S01]  /*1b90*/  IMAD.IADD R12, R19, 0x1, R2 ;  /* 0x00000001130c7824 */ /* 0x000fe200078e0202 */
[----:B------:R-:W-:-:S03]  /*1ba0*/  IADD3 R9, PT, PT, R9, 0x1, RZ ;  /* 0x0000000109097810 */ /* 0x000fc60007ffe0ff */
[----:B------:R-:W-:Y:S01]  /*1bb0*/  LDS R13, [R10] ;  /* 0x000000000a0d7984 */ /* 0x000fe20000000800 */
[----:B------:R-:W-:-:S03]  /*1bc0*/  ISETP.NE.AND P0, PT, R9, RZ, PT ;  /* 0x000000ff0900720c */ /* 0x000fc60003f05270 */
[----:B------:R-:W1:Y:S01]  /*1bd0*/  LDS R15, [R12] ;  /* 0x000000000c0f7984 */ /* 0x000e620000000800 */
[----:B--2---:R-:W-:Y:S02]  /*1be0*/  FADD R8, -R4, R11 ;  /* 0x0000000b04087221 */ /* 0x004fe40000000100 */
[----:B------:R-:W2:Y:S02]  /*1bf0*/  LDC R11, c[0x0][0x360] ;  /* 0x0000d800ff0b7b82 */ /* 0x000ea40000000800 */
[----:B------:R-:W-:-:S06]  /*1c00*/  FMUL R8, R8, R5 ;  /* 0x0000000508087220 */ /* 0x000fcc0000400000 */
[----:B------:R-:W3:Y:S01]  /*1c10*/  LDC R21, c[0x0][0x360] ;  /* 0x0000d800ff157b82 */ /* 0x000ee20000000800 */
[----:B-1----:R-:W-:-:S05]  /*1c20*/  FFMA R13, R8, R13, R15 ;  /* 0x0000000d080d7223 */ /* 0x002fca000000000f */
[----:B------:R2:W-:Y:S02]  /*1c30*/  STG.E desc[UR16][R6.64], R13 ;  /* 0x0000000d06007986 */ /* 0x0005e4000c101910 */
[----:B--2---:R-:W-:-:S04]  /*1c40*/  IMAD.WIDE.U32 R6, R11, 0x4, R6 ;  /* 0x000000040b067825 */ /* 0x004fc800078e0006 */
[----:B---3--:R-:W-:Y:S01]  /*1c50*/  IMAD R2, R21, 0x4, R2 ;  /* 0x0000000415027824 */ /* 0x008fe200078e0202 */
[----:B------:R-:W-:Y:S06]  /*1c60*/  @P0 BRA `(.L_x_52) ;  /* 0xfffffffc00c00947 */ /* 0x000fec000383ffff */
.L_x_51:
[----:B------:R-:W-:Y:S05]  /*1c70*/  BSYNC.RECONVERGENT B0 ;  /* 0x0000000000007941 */ /* 0x000fea0003800200 */
.L_x_50:
[----:B------:R-:W-:Y:S05]  /*1c80*/  @!P1 EXIT ;  /* 0x000000000000994d */ /* 0x000fea0003800000 */
[----:B------:R-:W3:Y:S01]  /*1c90*/  LDC R9, c[0x0][0x360] ;  /* 0x0000d800ff097b82 */ /* 0x000ee20000000800 */
[----:B------:R-:W-:Y:S01]  /*1ca0*/  UIADD3 UR6, UPT, UPT, UR4, 0x1800, URZ ;  /* 0x0000180004067890 */ /* 0x000fe2000fffe0ff */
[----:B------:R-:W-:Y:S01]  /*1cb0*/  IMAD R10, R3, 0x300, R0 ;  /* 0x00000300030a7824 */ /* 0x000fe200078e0200 */
[----:B------:R-:W-:Y:S01]  /*1cc0*/  UIADD3 UR4, UPT, UPT, UR4, 0xc00, URZ ;  /* 0x00000c0004047890 */ /* 0x000fe2000fffe0ff */
[----:B------:R-:W-:Y:S01]  /*1cd0*/  BSSY.RECONVERGENT B0, `(.L_x_53) ;  /* 0x0000039000007945 */ /* 0x000fe20003800200 */
[----:B------:R-:W-:Y:S01]  /*1ce0*/  ULEA UR6, UR5, UR6, 0x18 ;  /* 0x0000000605067291 */ /* 0x000fe2000f8ec0ff */
[----:B------:R-:W-:Y:S01]  /*1cf0*/  SHF.L.U32 R8, R0, 0x2, RZ ;  /* 0x0000000200087819 */ /* 0x000fe200000006ff */
[----:B------:R-:W-:Y:S01]  /*1d00*/  ULEA UR4, UR5, UR4, 0x18 ;  /* 0x0000000405047291 */ /* 0x000fe2000f8ec0ff */
[----:B------:R-:W4:Y:S01]  /*1d10*/  LDC.64 R6, c[0x0][0x398] ;  /* 0x0000e600ff067b82 */ /* 0x000f220000000a00 */
[----:B------:R-:W-:Y:S01]  /*1d20*/  VIADD R2, R10, UR15 ;  /* 0x0000000f0a027c36 */ /* 0x000fe20008000000 */
[----:B------:R-:W-:-:S02]  /*1d30*/  ULEA UR12, UR15, UR18, 0x2 ;  /* 0x000000120f0c7291 */ /* 0x000fc4000f8e10ff */
[----:B------:R-:W-:Y:S02]  /*1d40*/  ULEA UR13, UR15, UR18, 0x3 ;  /* 0x000000120f0d7291 */ /* 0x000fe4000f8e18ff */
[----:B------:R-:W-:Y:S02]  /*1d50*/  UIMAD UR14, UR15, 0xc, UR18 ;  /* 0x0000000c0f0e78a4 */ /* 0x000fe4000f8e0212 */
[----:B------:R-:W-:Y:S02]  /*1d60*/  ULEA UR5, UR15, UR6, 0x2 ;  /* 0x000000060f057291 */ /* 0x000fe4000f8e10ff */
[----:B------:R-:W-:Y:S02]  /*1d70*/  ULEA UR7, UR15, UR6, 0x3 ;  /* 0x000000060f077291 */ /* 0x000fe4000f8e18ff */
[----:B------:R-:W-:Y:S02]  /*1d80*/  UIMAD UR8, UR15, 0xc, UR6 ;  /* 0x0000000c0f0878a4 */ /* 0x000fe4000f8e0206 */
[----:B------:R-:W-:Y:S01]  /*1d90*/  ULEA UR9, UR15, UR4, 0x2 ;  /* 0x000000040f097291 */ /* 0x000fe2000f8e10ff */
[C---:B---3--:R-:W-:Y:S01]  /*1da0*/  LEA R3, R9.reuse, R10, 0x1 ;  /* 0x0000000a09037211 */ /* 0x048fe200078e08ff */
[----:B------:R-:W-:Y:S01]  /*1db0*/  IMAD R11, R9, 0x3, R10 ;  /* 0x00000003090b7824 */ /* 0x000fe200078e020a */
[----:B------:R-:W-:-:S02]  /*1dc0*/  ULEA UR10, UR15, UR4, 0x3 ;  /* 0x000000040f0a7291 */ /* 0x000fc4000f8e18ff */
[----:B------:R-:W-:-:S12]  /*1dd0*/  UIMAD UR11, UR15, 0xc, UR4 ;  /* 0x0000000c0f0b78a4 */ /* 0x000fd8000f8e0204 */
.L_x_54:
[----:B01-3--:R-:W2:Y:S01]  /*1de0*/  LDS R25, [R8+UR13] ;  /* 0x0000000d08197984 */ /* 0x00bea20008000800 */
[----:B------:R-:W-:-:S03]  /*1df0*/  IMAD R0, R9, 0x4, R0 ;  /* 0x0000000409007824 */ /* 0x000fc600078e0200 */
[----:B------:R-:W0:Y:S02]  /*1e00*/  LDS R27, [R8+UR14] ;  /* 0x0000000e081b7984 */ /* 0x000e240008000800 */
[----:B------:R-:W-:Y:S02]  /*1e10*/  ISETP.GE.U32.AND P0, PT, R0, 0x300, PT ;  /* 0x000003000000780c */ /* 0x000fe40003f06070 */
[----:B------:R-:W1:Y:S04]  /*1e20*/  LDS R19, [R8+UR18] ;  /* 0x0000001208137984 */ /* 0x000e680008000800 */
[----:B------:R-:W3:Y:S04]  /*1e30*/  LDS R23, [R8+UR12] ;  /* 0x0000000c08177984 */ /* 0x000ee80008000800 */
[----:B------:R-:W-:Y:S04]  /*1e40*/  LDS R15, [R8+UR10] ;  /* 0x0000000a080f7984 */ /* 0x000fe80008000800 */
[----:B------:R-:W5:Y:S04]  /*1e50*/  LDS R12, [R8+UR7] ;  /* 0x00000007080c7984 */ /* 0x000f680008000800 */
[----:B------:R-:W-:Y:S04]  /*1e60*/  LDS R14, [R8+UR11] ;  /* 0x0000000b080e7984 */ /* 0x000fe80008000800 */
[----:B------:R-:W4:Y:S04]  /*1e70*/  LDS R13, [R8+UR8] ;  /* 0x00000008080d7984 */ /* 0x000f280008000800 */
[----:B------:R-:W-:Y:S04]  /*1e80*/  LDS R18, [R8+UR4] ;  /* 0x0000000408127984 */ /* 0x000fe80008000800 */
[----:B------:R-:W4:Y:S04]  /*1e90*/  LDS R21, [R8+UR6] ;  /* 0x0000000608157984 */ /* 0x000f280008000800 */
[----:B------:R-:W-:Y:S01]  /*1ea0*/  LDS R16, [R8+UR9] ;  /* 0x0000000908107984 */ /* 0x000fe20008000800 */
[----:B--2---:R-:W-:-:S03]  /*1eb0*/  FADD R24, -R4, R25 ;  /* 0x0000001904187221 */ /* 0x004fc60000000100 */
[----:B------:R2:W4:Y:S01]  /*1ec0*/  LDS R17, [R8+UR5] ;  /* 0x0000000508117984 */ /* 0x0005220008000800 */
[C---:B0-----:R-:W-:Y:S01]  /*1ed0*/  FADD R26, -R4.reuse, R27 ;  /* 0x0000001b041a7221 */ /* 0x041fe20000000100 */
[----:B-1----:R-:W-:Y:S01]  /*1ee0*/  FADD R20, -R4, R19 ;  /* 0x0000001304147221 */ /* 0x002fe20000000100 */
[-C--:B------:R-:W-:Y:S02]  /*1ef0*/  FMUL R19, R24, R5.reuse ;  /* 0x0000000518137220 */ /* 0x080fe40000400000 */
[-C--:B------:R-:W-:Y:S01]  /*1f00*/  FMUL R26, R26, R5.reuse ;  /* 0x000000051a1a7220 */ /* 0x080fe20000400000 */
[----:B---3--:R-:W-:Y:S01]  /*1f10*/  FADD R22, -R4, R23 ;  /* 0x0000001704167221 */ /* 0x008fe20000000100 */
[-C--:B------:R-:W-:Y:S01]  /*1f20*/  FMUL R20, R20, R5.reuse ;  /* 0x0000000514147220 */ /* 0x080fe20000400000 */
[----:B--2---:R-:W-:Y:S02]  /*1f30*/  LEA R8, R9, R8, 0x4 ;  /* 0x0000000809087211 */ /* 0x004fe400078e20ff */
[----:B------:R-:W-:Y:S01]  /*1f40*/  FMUL R22, R22, R5 ;  /* 0x0000000516167220 */ /* 0x000fe20000400000 */
[----:B-----5:R-:W-:Y:S01]  /*1f50*/  FFMA R25, R19, R15, R12 ;  /* 0x0000000f13197223 */ /* 0x020fe2000000000c */
[----:B----4-:R-:W-:Y:S01]  /*1f60*/  FFMA R27, R26, R14, R13 ;  /* 0x0000000e1a1b7223 */ /* 0x010fe2000000000d */
[----:B------:R-:W-:-:S04]  /*1f70*/  IMAD.WIDE.U32 R12, R10, 0x4, R6 ;  /* 0x000000040a0c7825 */ /* 0x000fc800078e0006 */
[----:B------:R-:W-:Y:S01]  /*1f80*/  IMAD.WIDE.U32 R14, R2, 0x4, R6 ;  /* 0x00000004020e7825 */ /* 0x000fe200078e0006 */
[----:B------:R-:W-:-:S03]  /*1f90*/  LEA R2, R9, R2, 0x2 ;  /* 0x0000000209027211 */ /* 0x000fc600078e10ff */
[----:B------:R-:W-:Y:S01]  /*1fa0*/  FFMA R21, R20, R18, R21 ;  /* 0x0000001214157223 */ /* 0x000fe20000000015 */
[----:B------:R-:W-:Y:S01]  /*1fb0*/  IMAD.WIDE.U32 R18, R11, 0x4, R6 ;  /* 0x000000040b127825 */ /* 0x000fe200078e0006 */
[----:B------:R-:W-:-:S03]  /*1fc0*/  LEA R11, R9, R11, 0x2 ;  /* 0x0000000b090b7211 */ /* 0x000fc600078e10ff */
[----:B------:R3:W-:Y:S01]  /*1fd0*/  STG.E desc[UR16][R12.64], R21 ;  /* 0x000000150c007986 */ /* 0x0007e2000c101910 */
[----:B------:R-:W-:Y:S02]  /*1fe0*/  IMAD R10, R9, 0x4, R10 ;  /* 0x00000004090a7824 */ /* 0x000fe400078e020a */
[----:B------:R-:W-:Y:S01]  /*1ff0*/  FFMA R23, R22, R16, R17 ;  /* 0x0000001016177223 */ /* 0x000fe20000000011 */
[----:B------:R-:W-:-:S04]  /*2000*/  IMAD.WIDE.U32 R16, R3, 0x4, R6 ;  /* 0x0000000403107825 */ /* 0x000fc800078e0006 */
[----:B------:R3:W-:Y:S01]  /*2010*/  STG.E desc[UR16][R14.64], R23 ;  /* 0x000000170e007986 */ /* 0x0007e2000c101910 */
[----:B------:R-:W-:-:S03]  /*2020*/  IMAD R3, R9, 0x4, R3 ;  /* 0x0000000409037824 */ /* 0x000fc600078e0203 */
[----:B------:R3:W-:Y:S04]  /*2030*/  STG.E desc[UR16][R16.64], R25 ;  /* 0x0000001910007986 */ /* 0x0007e8000c101910 */
[----:B------:R3:W-:Y:S01]  /*2040*/  STG.E desc[UR16][R18.64], R27 ;  /* 0x0000001b12007986 */ /* 0x0007e2000c101910 */
[----:B------:R-:W-:Y:S05]  /*2050*/  @!P0 BRA `(.L_x_54) ;  /* 0xfffffffc00608947 */ /* 0x000fea000383ffff */
[----:B------:R-:W-:Y:S05]  /*2060*/  BSYNC.RECONVERGENT B0 ;  /* 0x0000000000007941 */ /* 0x000fea0003800200 */
.L_x_53:
[----:B------:R-:W-:Y:S05]  /*2070*/  EXIT ;  /* 0x000000000000794d */ /* 0x000fea0003800000 */
        .weak           $__internal_0_$__cuda_sm3x_div_rn_noftz_f32_slowpath
        .type           $__internal_0_$__cuda_sm3x_div_rn_noftz_f32_slowpath,@function
        .size           $__internal_0_$__cuda_sm3x_div_rn_noftz_f32_slowpath,(.L_x_131 - $__internal_0_$__cuda_sm3x_div_rn_noftz_f32_slowpath)
$__internal_0_$__cuda_sm3x_div_rn_noftz_f32_slowpath:
[----:B------:R-:W-:Y:S01]  /*2080*/  SHF.R.U32.HI R7, RZ, 0x17, R4 ;  /* 0x00000017ff077819 */ /* 0x000fe20000011604 */
[----:B------:R-:W-:Y:S01]  /*2090*/  BSSY.RECONVERGENT B2, `(.L_x_55) ;  /* 0x0000064000027945 */ /* 0x000fe20003800200 */
[----:B------:R-:W-:Y:S01]  /*20a0*/  SHF.R.U32.HI R2, RZ, 0x17, R5 ;  /* 0x00000017ff027819 */ /* 0x000fe20000011605 */
[----:B------:R-:W-:Y:S01]  /*20b0*/  IMAD.MOV.U32 R8, RZ, RZ, 0x44400000 ;  /* 0x44400000ff087424 */ /* 0x000fe200078e00ff */
[----:B------:R-:W-:Y:S02]  /*20c0*/  LOP3.LUT R7, R7, 0xff, RZ, 0xc0, !PT ;  /* 0x000000ff07077812 */ /* 0x000fe400078ec0ff */
[----:B------:R-:W-:-:S03]  /*20d0*/  LOP3.LUT R12, R2, 0xff, RZ, 0xc0, !PT ;  /* 0x000000ff020c7812 */ /* 0x000fc600078ec0ff */
[----:B------:R-:W-:Y:S01]  /*20e0*/  VIADD R10, R7, 0xffffffff ;  /* 0xffffffff070a7836 */ /* 0x000fe20000000000 */
[----:B------:R-:W-:-:S04]  /*20f0*/  IADD3 R11, PT, PT, R12, -0x1, RZ ;  /* 0xffffffff0c0b7810 */ /* 0x000fc80007ffe0ff */
[----:B------:R-:W-:-:S04]  /*2100*/  ISETP.GT.U32.AND P0, PT, R10, 0xfd, PT ;  /* 0x000000fd0a00780c */ /* 0x000fc80003f04070 */
[----:B------:R-:W-:-:S13]  /*2110*/  ISETP.GT.U32.OR P0, PT, R11, 0xfd, P0 ;  /* 0x000000fd0b00780c */ /* 0x000fda0000704470 */
[----:B------:R-:W-:Y:S01]  /*2120*/  @!P0 MOV R9, RZ ;  /* 0x000000ff00098202 */ /* 0x000fe20000000f00 */
[----:B------:R-:W-:Y:S06]  /*2130*/  @!P0 BRA `(.L_x_56) ;  /* 0x0000000000608947 */ /* 0x000fec0003800000 */
[----:B------:R-:W-:Y:S01]  /*2140*/  IMAD.MOV.U32 R2, RZ, RZ, 0x44400000 ;  /* 0x44400000ff027424 */ /* 0x000fe200078e00ff */
[----:B------:R-:W-:-:S04]  /*2150*/  FSETP.GTU.FTZ.AND P0, PT, |R5|, +INF , PT ;  /* 0x7f8000000500780b */ /* 0x000fc80003f1c200 */
[----:B------:R-:W-:-:S04]  /*2160*/  FSETP.GTU.FTZ.AND P1, PT, |R2|, +INF , PT ;  /* 0x7f8000000200780b */ /* 0x000fc80003f3c200 */
[----:B------:R-:W-:-:S13]  /*2170*/  PLOP3.LUT P0, PT, P0, P1, PT, 0xf8, 0x8f ;  /* 0x00000000008f781c */ /* 0x000fda0000703f70 */
[----:B------:R-:W-:Y:S05]  /*2180*/  @P0 BRA `(.L_x_57) ;  /* 0x00000004004c0947 */ /* 0x000fea0003800000 */
[----:B------:R-:W-:-:S13]  /*2190*/  LOP3.LUT P0, RZ, R8, 0x7fffffff, R5, 0xc8, !PT ;  /* 0x7fffffff08ff7812 */ /* 0x000fda000780c805 */
[----:B------:R-:W-:Y:S05]  /*21a0*/  @!P0 BRA `(.L_x_58) ;  /* 0x00000004003c8947 */ /* 0x000fea0003800000 */
[C---:B------:R-:W-:Y:S02]  /*21b0*/  FSETP.NEU.FTZ.AND P2, PT, |R5|.reuse, +INF , PT ;  /* 0x7f8000000500780b */ /* 0x040fe40003f5d200 */
[----:B------:R-:W-:Y:S02]  /*21c0*/  FSETP.NEU.FTZ.AND P1, PT, |R2|, +INF , PT ;  /* 0x7f8000000200780b */ /* 0x000fe40003f3d200 */
[----:B------:R-:W-:-:S11]  /*21d0*/  FSETP.NEU.FTZ.AND P0, PT, |R5|, +INF , PT ;  /* 0x7f8000000500780b */ /* 0x000fd60003f1d200 */
[----:B------:R-:W-:Y:S05]  /*21e0*/  @!P1 BRA !P2, `(.L_x_58) ;  /* 0x00000004002c9947 */ /* 0x000fea0005000000 */
[----:B------:R-:W-:-:S04]  /*21f0*/  LOP3.LUT P2, RZ, R5, 0x7fffffff, RZ, 0xc0, !PT ;  /* 0x7fffffff05ff7812 */ /* 0x000fc8000784c0ff */
[----:B------:R-:W-:-:S13]  /*2200*/  PLOP3.LUT P1, PT, P1, P2, PT, 0x2f, 0xf2 ;  /* 0x0000000000f2781c */ /* 0x000fda0000f24577 */
[----:B------:R-:W-:Y:S05]  /*2210*/  @P1 BRA `(.L_x_59) ;  /* 0x0000000400181947 */ /* 0x000fea0003800000 */
[----:B------:R-:W-:-:S04]  /*2220*/  LOP3.LUT P1, RZ, R8, 0x7fffffff, RZ, 0xc0, !PT ;  /* 0x7fffffff08ff7812 */ /* 0x000fc8000782c0ff */
[----:B------:R-:W-:-:S13]  /*2230*/  PLOP3.LUT P0, PT, P0, P1, PT, 0x2f, 0xf2 ;  /* 0x0000000000f2781c */ /* 0x000fda0000702577 */
[----:B------:R-:W-:Y:S05]  /*2240*/  @P0 BRA `(.L_x_60) ;  /* 0x0000000400000947 */ /* 0x000fea0003800000 */
[----:B------:R-:W-:Y:S02]  /*2250*/  ISETP.GE.AND P0, PT, R11, RZ, PT ;  /* 0x000000ff0b00720c */ /* 0x000fe40003f06270 */
[----:B------:R-:W-:-:S11]  /*2260*/  ISETP.GE.AND P1, PT, R10, RZ, PT ;  /* 0x000000ff0a00720c */ /* 0x000fd60003f26270 */
[----:B------:R-:W-:Y:S01]  /*2270*/  @P0 MOV R9, RZ ;  /* 0x000000ff00090202 */ /* 0x000fe20000000f00 */
[----:B------:R-:W-:Y:S02]  /*2280*/  @!P0 IMAD.MOV.U32 R9, RZ, RZ, -0x40 ;  /* 0xffffffc0ff098424 */ /* 0x000fe400078e00ff */
[----:B------:R-:W-:Y:S01]  /*2290*/  @!P0 FFMA R5, R5, 1.84467440737095516160e+19, RZ ;  /* 0x5f80000005058823 */ /* 0x000fe200000000ff */
[----:B------:R-:W-:Y:S02]  /*22a0*/  @!P1 FFMA R8, R2, 1.84467440737095516160e+19, RZ ;  /* 0x5f80000002089823 */ /* 0x000fe400000000ff */
[----:B------:R-:W-:-:S07]  /*22b0*/  @!P1 IADD3 R9, PT, PT, R9, 0x40, RZ ;  /* 0x0000004009099810 */ /* 0x000fce0007ffe0ff */
.L_x_56:
[----:B------:R-:W-:Y:S01]  /*22c0*/  LEA R11, R7, 0xc0800000, 0x17 ;  /* 0xc0800000070b7811 */ /* 0x000fe200078eb8ff */
[----:B------:R-:W-:Y:S04]  /*22d0*/  BSSY.RECONVERGENT B3, `(.L_x_61) ;  /* 0x0000036000037945 */ /* 0x000fe80003800200 */
[----:B------:R-:W-:Y:S01]  /*22e0*/  IMAD.IADD R11, R8, 0x1, -R11 ;  /* 0x00000001080b7824 */ /* 0x000fe200078e0a0b */
[----:B------:R-:W-:-:S03]  /*22f0*/  IADD3 R8, PT, PT, R12, -0x7f, RZ ;  /* 0xffffff810c087810 */ /* 0x000fc60007ffe0ff */
[----:B------:R-:W0:Y:S01]  /*2300*/  MUFU.RCP R10, R11 ;  /* 0x0000000b000a7308 */ /* 0x000e220000001000 */
[----:B------:R-:W-:Y:S01]  /*2310*/  FADD.FTZ R13, -R11, -RZ ;  /* 0x800000ff0b0d7221 */ /* 0x000fe20000010100 */
[C---:B------:R-:W-:Y:S01]  /*2320*/  IMAD R2, R8.reuse, -0x800000, R5 ;  /* 0xff80000008027824 */ /* 0x040fe200078e0205 */
[----:B------:R-:W-:-:S05]  /*2330*/  IADD3 R8, PT, PT, R8, 0x7f, -R7 ;  /* 0x0000007f08087810 */ /* 0x000fca0007ffe807 */
[----:B------:R-:W-:Y:S02]  /*2340*/  IMAD.IADD R8, R8, 0x1, R9 ;  /* 0x0000000108087824 */ /* 0x000fe400078e0209 */
[----:B0-----:R-:W-:-:S04]  /*2350*/  FFMA R15, R10, R13, 1 ;  /* 0x3f8000000a0f7423 */ /* 0x001fc8000000000d */
[----:B------:R-:W-:-:S04]  /*2360*/  FFMA R12, R10, R15, R10 ;  /* 0x0000000f0a0c7223 */ /* 0x000fc8000000000a */
[----:B------:R-:W-:-:S04]  /*2370*/  FFMA R5, R2, R12, RZ ;  /* 0x0000000c02057223 */ /* 0x000fc800000000ff */
[----:B------:R-:W-:-:S04]  /*2380*/  FFMA R10, R13, R5, R2 ;  /* 0x000000050d0a7223 */ /* 0x000fc80000000002 */
[----:B------:R-:W-:-:S04]  /*2390*/  FFMA R15, R12, R10, R5 ;  /* 0x0000000a0c0f7223 */ /* 0x000fc80000000005 */
[----:B------:R-:W-:-:S04]  /*23a0*/  FFMA R10, R13, R15, R2 ;  /* 0x0000000f0d0a7223 */ /* 0x000fc80000000002 */
[----:B------:R-:W-:-:S05]  /*23b0*/  FFMA R2, R12, R10, R15 ;  /* 0x0000000a0c027223 */ /* 0x000fca000000000f */
[----:B------:R-:W-:-:S04]  /*23c0*/  SHF.R.U32.HI R5, RZ, 0x17, R2 ;  /* 0x00000017ff057819 */ /* 0x000fc80000011602 */
[----:B------:R-:W-:-:S04]  /*23d0*/  LOP3.LUT R5, R5, 0xff, RZ, 0xc0, !PT ;  /* 0x000000ff05057812 */ /* 0x000fc800078ec0ff */
[----:B------:R-:W-:-:S05]  /*23e0*/  IADD3 R9, PT, PT, R5, R8, RZ ;  /* 0x0000000805097210 */ /* 0x000fca0007ffe0ff */
[----:B------:R-:W-:-:S05]  /*23f0*/  VIADD R5, R9, 0xffffffff ;  /* 0xffffffff09057836 */ /* 0x000fca0000000000 */
[----:B------:R-:W-:-:S13]  /*2400*/  ISETP.GE.U32.AND P0, PT, R5, 0xfe, PT ;  /* 0x000000fe0500780c */ /* 0x000fda0003f06070 */
[----:B------:R-:W-:Y:S05]  /*2410*/  @!P0 BRA `(.L_x_62) ;  /* 0x0000000000808947 */ /* 0x000fea0003800000 */
[----:B------:R-:W-:-:S13]  /*2420*/  ISETP.GT.AND P0, PT, R9, 0xfe, PT ;  /* 0x000000fe0900780c */ /* 0x000fda0003f04270 */
[----:B------:R-:W-:Y:S05]  /*2430*/  @P0 BRA `(.L_x_63) ;  /* 0x00000000006c0947 */ /* 0x000fea0003800000 */
[----:B------:R-:W-:-:S13]  /*2440*/  ISETP.GE.AND P0, PT, R9, 0x1, PT ;  /* 0x000000010900780c */ /* 0x000fda0003f06270 */
[----:B------:R-:W-:Y:S05]  /*2450*/  @P0 BRA `(.L_x_64) ;  /* 0x0000000000740947 */ /* 0x000fea0003800000 */
[----:B------:R-:W-:Y:S02]  /*2460*/  ISETP.GE.AND P0, PT, R9, -0x18, PT ;  /* 0xffffffe80900780c */ /* 0x000fe40003f06270 */
[----:B------:R-:W-:-:S11]  /*2470*/  LOP3.LUT R2, R2, 0x80000000, RZ, 0xc0, !PT ;  /* 0x8000000002027812 */ /* 0x000fd600078ec0ff */
[----:B------:R-:W-:Y:S05]  /*2480*/  @!P0 BRA `(.L_x_64) ;  /* 0x0000000000688947 */ /* 0x000fea0003800000 */
[CCC-:B------:R-:W-:Y:S01]  /*2490*/  FFMA.RZ R5, R12.reuse, R10.reuse, R15.reuse ;  /* 0x0000000a0c057223 */ /* 0x1c0fe2000000c00f */
[CCC-:B------:R-:W-:Y:S01]  /*24a0*/  FFMA.RM R8, R12.reuse, R10.reuse, R15.reuse ;  /* 0x0000000a0c087223 */ /* 0x1c0fe2000000400f */
[C---:B------:R-:W-:Y:S02]  /*24b0*/  ISETP.NE.AND P2, PT, R9.reuse, RZ, PT ;  /* 0x000000ff0900720c */ /* 0x040fe40003f45270 */
[----:B------:R-:W-:Y:S02]  /*24c0*/  ISETP.NE.AND P1, PT, R9, RZ, PT ;  /* 0x000000ff0900720c */ /* 0x000fe40003f25270 */
[----:B------:R-:W-:Y:S01]  /*24d0*/  LOP3.LUT R7, R5, 0x7fffff, RZ, 0xc0, !PT ;  /* 0x007fffff05077812 */ /* 0x000fe200078ec0ff */
[----:B------:R-:W-:Y:S01]  /*24e0*/  FFMA.RP R5, R12, R10, R15 ;  /* 0x0000000a0c057223 */ /* 0x000fe2000000800f */
[----:B------:R-:W-:Y:S01]  /*24f0*/  IADD3 R10, PT, PT, R9, 0x20, RZ ;  /* 0x00000020090a7810 */ /* 0x000fe20007ffe0ff */
[----:B------:R-:W-:Y:S01]  /*2500*/  IMAD.MOV R9, RZ, RZ, -R9 ;  /* 0x000000ffff097224 */ /* 0x000fe200078e0a09 */
[----:B------:R-:W-:-:S02]  /*2510*/  LOP3.LUT R7, R7, 0x800000, RZ, 0xfc, !PT ;  /* 0x0080000007077812 */ /* 0x000fc400078efcff */
[----:B------:R-:W-:Y:S02]  /*2520*/  FSETP.NEU.FTZ.AND P0, PT, R5, R8, PT ;  /* 0x000000080500720b */ /* 0x000fe40003f1d000 */
[----:B------:R-:W-:Y:S02]  /*2530*/  SHF.L.U32 R10, R7, R10, RZ ;  /* 0x0000000a070a7219 */ /* 0x000fe400000006ff */
[----:B------:R-:W-:Y:S02]  /*2540*/  SEL R8, R9, RZ, P2 ;  /* 0x000000ff09087207 */ /* 0x000fe40001000000 */
[----:B------:R-:W-:Y:S02]  /*2550*/  ISETP.NE.AND P1, PT, R10, RZ, P1 ;  /* 0x000000ff0a00720c */ /* 0x000fe40000f25270 */
[----:B------:R-:W-:Y:S02]  /*2560*/  SHF.R.U32.HI R8, RZ, R8, R7 ;  /* 0x00000008ff087219 */ /* 0x000fe40000011607 */
[----:B------:R-:W-:-:S02]  /*2570*/  PLOP3.LUT P0, PT, P0, P1, PT, 0xf8, 0x8f ;  /* 0x00000000008f781c */ /* 0x000fc40000703f70 */
[----:B------:R-:W-:Y:S02]  /*2580*/  SHF.R.U32.HI R10, RZ, 0x1, R8 ;  /* 0x00000001ff0a7819 */ /* 0x000fe40000011608 */
[----:B------:R-:W-:-:S04]  /*2590*/  SEL R5, RZ, 0x1, !P0 ;  /* 0x00000001ff057807 */ /* 0x000fc80004000000 */
[----:B------:R-:W-:-:S04]  /*25a0*/  LOP3.LUT R5, R5, 0x1, R10, 0xf8, !PT ;  /* 0x0000000105057812 */ /* 0x000fc800078ef80a */
[----:B------:R-:W-:-:S04]  /*25b0*/  LOP3.LUT R5, R5, R8, RZ, 0xc0, !PT ;  /* 0x0000000805057212 */ /* 0x000fc800078ec0ff */
[----:B------:R-:W-:-:S04]  /*25c0*/  IADD3 R5, PT, PT, R10, R5, RZ ;  /* 0x000000050a057210 */ /* 0x000fc80007ffe0ff */
[----:B------:R-:W-:Y:S01]  /*25d0*/  LOP3.LUT R2, R5, R2, RZ, 0xfc, !PT ;  /* 0x0000000205027212 */ /* 0x000fe200078efcff */
[----:B------:R-:W-:Y:S06]  /*25e0*/  BRA `(.L_x_64) ;  /* 0x0000000000107947 */ /* 0x000fec0003800000 */
.L_x_63:
[----:B------:R-:W-:-:S04]  /*25f0*/  LOP3.LUT R2, R2, 0x80000000, RZ, 0xc0, !PT ;  /* 0x8000000002027812 */ /* 0x000fc800078ec0ff */
[----:B------:R-:W-:Y:S01]  /*2600*/  LOP3.LUT R2, R2, 0x7f800000, RZ, 0xfc, !PT ;  /* 0x7f80000002027812 */ /* 0x000fe200078efcff */
[----:B------:R-:W-:Y:S06]  /*2610*/  BRA `(.L_x_64) ;  /* 0x0000000000047947 */ /* 0x000fec0003800000 */
.L_x_62:
[----:B------:R-:W-:-:S07]  /*2620*/  IMAD R2, R8, 0x800000, R2 ;  /* 0x0080000008027824 */ /* 0x000fce00078e0202 */
.L_x_64:
[----:B------:R-:W-:Y:S05]  /*2630*/  BSYNC.RECONVERGENT B3 ;  /* 0x0000000000037941 */ /* 0x000fea0003800200 */
.L_x_61:
[----:B------:R-:W-:Y:S05]  /*2640*/  BRA `(.L_x_65) ;  /* 0x0000000000207947 */ /* 0x000fea0003800000 */
.L_x_60:
[----:B------:R-:W-:-:S04]  /*2650*/  LOP3.LUT R2, R8, 0x80000000, R5, 0x48, !PT ;  /* 0x8000000008027812 */ /* 0x000fc800078e4805 */
[----:B------:R-:W-:Y:S01]  /*2660*/  LOP3.LUT R2, R2, 0x7f800000, RZ, 0xfc, !PT ;  /* 0x7f80000002027812 */ /* 0x000fe200078efcff */
[----:B------:R-:W-:Y:S06]  /*2670*/  BRA `(.L_x_65) ;  /* 0x0000000000147947 */ /* 0x000fec0003800000 */
.L_x_59:
[----:B------:R-:W-:Y:S01]  /*2680*/  LOP3.LUT R2, R8, 0x80000000, R5, 0x48, !PT ;  /* 0x8000000008027812 */ /* 0x000fe200078e4805 */
[----:B------:R-:W-:Y:S06]  /*2690*/  BRA `(.L_x_65) ;  /* 0x00000000000c7947 */ /* 0x000fec0003800000 */
.L_x_58:
[----:B------:R-:W0:Y:S01]  /*26a0*/  MUFU.RSQ R2, -QNAN ;  /* 0xffc0000000027908 */ /* 0x000e220000001400 */
[----:B------:R-:W-:Y:S05]  /*26b0*/  BRA `(.L_x_65) ;  /* 0x0000000000047947 */ /* 0x000fea0003800000 */
.L_x_57:
[----:B------:R-:W-:-:S07]  /*26c0*/  FADD.FTZ R2, R5, R2 ;  /* 0x0000000205027221 */ /* 0x000fce0000010000 */
.L_x_65:
[----:B------:R-:W-:Y:S05]  /*26d0*/  BSYNC.RECONVERGENT B2 ;  /* 0x0000000000027941 */ /* 0x000fea0003800200 */
.L_x_55:
[----:B------:R-:W-:-:S04]  /*26e0*/  HFMA2 R7, -RZ, RZ, 0, 0 ;  /* 0x00000000ff077431 */ /* 0x000fc800000001ff */
[----:B0-----:R-:W-:Y:S05]  /*26f0*/  RET.REL.NODEC R6 `(_Z23layer_norm_kernel_smallILi768EEvPKfS1_S1_Pfiif) ;  /* 0xffffffd806407950 */ /* 0x001fea0003c3ffff */
.L_x_66:
        /* <DEDUP_REMOVED lines=16> */
.L_x_131:


//--------------------- .text._Z23layer_norm_kernel_smallILi512EEvPKfS1_S1_Pfiif --------------------------
	.section	.text._Z23layer_norm_kernel_smallILi512EEvPKfS1_S1_Pfiif,"ax",@progbits
	.align	128
        .global         _Z23layer_norm_kernel_smallILi512EEvPKfS1_S1_Pfiif
        .type           _Z23layer_norm_kernel_smallILi512EEvPKfS1_S1_Pfiif,@function
        .size           _Z23layer_norm_kernel_smallILi512EEvPKfS1_S1_Pfiif,(.L_x_135 - _Z23layer_norm_kernel_smallILi512EEvPKfS1_S1_Pfiif)
        .other          _Z23layer_norm_kernel_smallILi512EEvPKfS1_S1_Pfiif,@"STO_CUDA_ENTRY STV_DEFAULT"
_Z23layer_norm_kernel_smallILi512EEvPKfS1_S1_Pfiif:
.text._Z23layer_norm_kernel_smallILi512EEvPKfS1_S1_Pfiif:
        /* <DEDUP_REMOVED lines=9> */
[----:B------:R-:W-:Y:S01]  /*0090*/  BSSY.RECONVERGENT B0, `(.L_x_67) ;  /* 0x000009a000007945 */ /* 0x000fe20003800200 */
[----:B------:R-:W-:Y:S01]  /*00a0*/  IMAD R5, R3, UR7, RZ ;  /* 0x0000000703057c24 */ /* 0x000fe2000f8e02ff */
[----:B------:R-:W2:Y:S01]  /*00b0*/  LDCU.64 UR4, c[0x0][0x388] ;  /* 0x00007100ff0477ac */ /* 0x000ea20008000a00 */
[----:B------:R-:W3:Y:S01]  /*00c0*/  LDCU.64 UR8, c[0x0][0x390] ;  /* 0x00007200ff0877ac */ /* 0x000ee20008000a00 */
[----:B0-----:R-:W-:-:S13]  /*00d0*/  ISETP.GT.U32.AND P0, PT, R2, 0x1ff, PT ;  /* 0x000001ff0200780c */ /* 0x001fda0003f04070 */
[----:B-123--:R-:W-:Y:S05]  /*00e0*/  @P0 BRA `(.L_x_68) ;  /* 0x0000000800500947 */ /* 0x00efea0003800000 */
        /* <DEDUP_REMOVED lines=9> */
[----:B0-----:R-:W-:-:S06]  /*0180*/  IADD3 R8, PT, PT, R10, 0xffffffe, RZ ;  /* 0x0ffffffe0a087810 */ /* 0x001fcc0007ffe0ff */
[----:B------:R0:W1:Y:S02]  /*0190*/  F2I.FTZ.U32.TRUNC.NTZ R9, R8 ;  /* 0x0000000800097305 */ /* 0x000064000021f000 */
[----:B0-----:R-:W-:Y:S02]  /*01a0*/  IMAD.MOV.U32 R8, RZ, RZ, RZ ;  /* 0x000000ffff087224 */ /* 0x001fe400078e00ff */
[----:B-1----:R-:W-:-:S04]  /*01b0*/  IMAD.MOV R6, RZ, RZ, -R9 ;  /* 0x000000ffff067224 */ /* 0x002fc800078e0a09 */
[----:B------:R-:W-:Y:S01]  /*01c0*/  IMAD R13, R6, R7, RZ ;  /* 0x00000007060d7224 */ /* 0x000fe200078e02ff */
[----:B------:R-:W-:-:S03]  /*01d0*/  SEL R6, RZ, 0x1, P0 ;  /* 0x00000001ff067807 */ /* 0x000fc60000000000 */
[----:B------:R-:W-:Y:S01]  /*01e0*/  IMAD.HI.U32 R9, R9, R13, R8 ;  /* 0x0000000d09097227 */ /* 0x000fe200078e0008 */
[----:B------:R-:W-:-:S05]  /*01f0*/  IADD3 R4, PT, PT, R11, -R4, -R6 ;  /* 0x800000040b047210 */ /* 0x000fca0007ffe806 */
[----:B------:R-:W-:-:S05]  /*0200*/  IMAD.HI.U32 R9, R9, R4, RZ ;  /* 0x0000000409097227 */ /* 0x000fca00078e00ff */
[----:B------:R-:W-:-:S05]  /*0210*/  IADD3 R8, PT, PT, -R9, RZ, RZ ;  /* 0x000000ff09087210 */ /* 0x000fca0007ffe1ff */
[----:B------:R-:W-:-:S05]  /*0220*/  IMAD R4, R7, R8, R4 ;  /* 0x0000000807047224 */ /* 0x000fca00078e0204 */
[----:B------:R-:W-:-:S13]  /*0230*/  ISETP.GE.U32.AND P0, PT, R4, R7, PT ;  /* 0x000000070400720c */ /* 0x000fda0003f06070 */
[----:B------:R-:W-:Y:S01]  /*0240*/  @P0 IMAD.IADD R4, R4, 0x1, -R7 ;  /* 0x0000000104040824 */ /* 0x000fe200078e0a07 */
[----:B------:R-:W-:-:S04]  /*0250*/  @P0 IADD3 R9, PT, PT, R9, 0x1, RZ ;  /* 0x0000000109090810 */ /* 0x000fc80007ffe0ff */
        /* <DEDUP_REMOVED lines=10> */
[----:B------:R-:W-:Y:S01]  /*0300*/  MOV R19, 0x400 ;  /* 0x0000040000137802 */ /* 0x000fe20000000f00 */
[----:B------:R-:W-:Y:S01]  /*0310*/  IMAD R13, R5, 0x200, R2 ;  /* 0x00000200050d7824 */ /* 0x000fe200078e0202 */
[----:B------:R-:W-:Y:S02]  /*0320*/  IADD3 R4, PT, PT, R4, 0x1, RZ ;  /* 0x0000000104047810 */ /* 0x000fe40007ffe0ff */
[C---:B------:R-:W-:Y:S01]  /*0330*/  IADD3 R21, PT, PT, R19.reuse, 0x800, RZ ;  /* 0x0000080013157810 */ /* 0x040fe20007ffe0ff */
[----:B------:R-:W-:Y:S01]  /*0340*/  VIADD R23, R19, 0x1000 ;  /* 0x0000100013177836 */ /* 0x000fe20000000000 */
[----:B------:R-:W-:Y:S02]  /*0350*/  LOP3.LUT R6, R4, 0x3, RZ, 0xc0, !PT ;  /* 0x0000000304067812 */ /* 0x000fe400078ec0ff */
[----:B------:R-:W-:-:S03]  /*0360*/  LEA R4, R0, R13, 0x9 ;  /* 0x0000000d00047211 */ /* 0x000fc600078e48ff */
[----:B------:R-:W-:Y:S02]  /*0370*/  IMAD R26, R6, R7, R2 ;  /* 0x00000007061a7224 */ /* 0x000fe400078e0202 */
[----:B------:R-:W-:Y:S01]  /*0380*/  IMAD.MOV R6, RZ, RZ, -R6 ;  /* 0x000000ffff067224 */ /* 0x000fe200078e0a06 */
[C---:B0-----:R-:W-:Y:S02]  /*0390*/  LEA R19, R8.reuse, R19, 0x18 ;  /* 0x0000001308137211 */ /* 0x041fe400078ec0ff */
[C---:B------:R-:W-:Y:S02]  /*03a0*/  LEA R21, R8.reuse, R21, 0x18 ;  /* 0x0000001508157211 */ /* 0x040fe400078ec0ff */
[----:B------:R-:W-:Y:S01]  /*03b0*/  LEA R23, R8, R23, 0x18 ;  /* 0x0000001708177211 */ /* 0x000fe200078ec0ff */
[----:B------:R-:W-:-:S07]  /*03c0*/  IMAD.WIDE.U32 R8, R2, 0x4, RZ ;  /* 0x0000000402087825 */ /* 0x000fce00078e00ff */
.L_x_71:
[----:B0-----:R-:W-:Y:S01]  /*03d0*/  IADD3 R12, P1, PT, R8, UR4, RZ ;  /* 0x00000004080c7c10 */ /* 0x001fe2000ff3e0ff */
        /* <DEDUP_REMOVED lines=8> */
[--C-:B------:R-:W-:Y:S01]  /*0460*/  IMAD.IADD R27, R21, 0x1, R8.reuse ;  /* 0x00000001151b7824 */ /* 0x100fe200078e0208 */
[----:B------:R-:W-:Y:S01]  /*0470*/  IADD3 R29, PT, PT, R23, R8, RZ ;  /* 0x00000008171d7210 */ /* 0x000fe20007ffe0ff */
[----:B------:R-:W-:Y:S01]  /*0480*/  VIADD R6, R6, 0x1 ;  /* 0x0000000106067836 */ /* 0x000fe20000000000 */
[C---:B------:R-:W-:Y:S01]  /*0490*/  IADD3 R4, PT, PT, R7.reuse, R4, RZ ;  /* 0x0000000407047210 */ /* 0x040fe20007ffe0ff */
[----:B------:R-:W-:-:S03]  /*04a0*/  IMAD.WIDE.U32 R8, R7, 0x4, R8 ;  /* 0x0000000407087825 */ /* 0x000fc600078e0008 */
[----:B------:R-:W-:Y:S01]  /*04b0*/  ISETP.NE.AND P1, PT, R6, RZ, PT ;  /* 0x000000ff0600720c */ /* 0x000fe20003f25270 */
[----:B--2---:R0:W-:Y:S04]  /*04c0*/  STS [R25], R16 ;  /* 0x0000001019007388 */ /* 0x0041e80000000800 */
[----:B---3--:R0:W-:Y:S04]  /*04d0*/  STS [R27], R12 ;  /* 0x0000000c1b007388 */ /* 0x0081e80000000800 */
[----:B----4-:R0:W-:Y:S04]  /*04e0*/  STS [R29], R14 ;  /* 0x0000000e1d007388 */ /* 0x0101e80000000800 */
[----:B------:R-:W-:Y:S05]  /*04f0*/  @P1 BRA `(.L_x_71) ;  /* 0xfffffffc00b41947 */ /* 0x000fea000383ffff */
.L_x_70:
[----:B------:R-:W-:Y:S05]  /*0500*/  BSYNC.RECONVERGENT B1 ;  /* 0x0000000000017941 */ /* 0x000fea0003800200 */
.L_x_69:
[----:B------:R-:W-:Y:S05]  /*0510*/  @!P0 BRA `(.L_x_68) ;  /* 0x0000000400448947 */ /* 0x000fea0003800000 */
[----:B------:R-:W1:Y:S01]  /*0520*/  S2R R9, SR_CgaCtaId ;  /* 0x0000000000097919 */ /* 0x000e620000008800 */
[----:B------:R-:W-:Y:S01]  /*0530*/  MOV R6, 0x400 ;  /* 0x0000040000067802 */ /* 0x000fe20000000f00 */
[----:B------:R-:W-:Y:S01]  /*0540*/  IMAD.IADD R11, R26, 0x1, R7 ;  /* 0x000000011a0b7824 */ /* 0x000fe200078e0207 */
[----:B------:R-:W-:Y:S01]  /*0550*/  LEA R15, R5, R26, 0x9 ;  /* 0x0000001a050f7211 */ /* 0x000fe200078e48ff */
[----:B------:R-:W-:Y:S01]  /*0560*/  IMAD R21, R7, 0x3, R26 ;  /* 0x0000000307157824 */ /* 0x000fe200078e021a */
[C---:B------:R-:W-:Y:S01]  /*0570*/  IADD3 R4, PT, PT, R6.reuse, 0x1000, RZ ;  /* 0x0000100006047810 */ /* 0x040fe20007ffe0ff */
[----:B------:R-:W-:Y:S01]  /*0580*/  VIADD R8, R6, 0x800 ;  /* 0x0000080006087836 */ /* 0x000fe20000000000 */
[----:B------:R-:W-:Y:S01]  /*0590*/  LEA R13, R5, R11, 0x9 ;  /* 0x0000000b050d7211 */ /* 0x000fe200078e48ff */
[----:B------:R-:W-:Y:S01]  /*05a0*/  IMAD R10, R3, UR7, R0 ;  /* 0x00000007030a7c24 */ /* 0x000fe2000f8e0200 */
[----:B------:R-:W-:Y:S01]  /*05b0*/  SHF.L.U32 R20, R26, 0x2, RZ ;  /* 0x000000021a147819 */ /* 0x000fe200000006ff */
[----:B------:R-:W-:-:S02]  /*05c0*/  IMAD R22, R0, 0x200, R15 ;  /* 0x0000020000167824 */ /* 0x000fc400078e020f */
[C---:B------:R-:W-:Y:S02]  /*05d0*/  IMAD R23, R7.reuse, 0x2, R26 ;  /* 0x0000000207177824 */ /* 0x040fe400078e021a */
[----:B------:R-:W-:Y:S02]  /*05e0*/  IMAD R10, R10, 0x200, R21 ;  /* 0x000002000a0a7824 */ /* 0x000fe400078e0215 */
[----:B------:R-:W-:Y:S01]  /*05f0*/  IMAD R24, R7, 0x2, R22 ;  /* 0x0000000207187824 */ /* 0x000fe200078e0216 */
[C---:B-1----:R-:W-:Y:S02]  /*0600*/  LEA R6, R9.reuse, R6, 0x18 ;  /* 0x0000000609067211 */ /* 0x042fe400078ec0ff */
[C---:B------:R-:W-:Y:S02]  /*0610*/  LEA R8, R9.reuse, R8, 0x18 ;  /* 0x0000000809087211 */ /* 0x040fe400078ec0ff */
[----:B------:R-:W-:Y:S02]  /*0620*/  LEA R9, R9, R4, 0x18 ;  /* 0x0000000409097211 */ /* 0x000fe400078ec0ff */
[----:B------:R-:W-:-:S07]  /*0630*/  LEA R4, R0, R13, 0x9 ;  /* 0x0000000d00047211 */ /* 0x000fce00078e48ff */
.L_x_72:
[----:B0-----:R-:W0:Y:S08]  /*0640*/  LDC.64 R12, c[0x0][0x380] ;  /* 0x0000e000ff0c7b82 */ /* 0x001e300000000a00 */
[----:B-1----:R-:W1:Y:S01]  /*0650*/  LDC.64 R14, c[0x0][0x388] ;  /* 0x0000e200ff0e7b82 */ /* 0x002e620000000a00 */
[----:B0-----:R-:W-:-:S05]  /*0660*/  IMAD.WIDE.U32 R18, R22, 0x4, R12 ;  /* 0x0000000416127825 */ /* 0x001fca00078e000c */
[----:B------:R-:W2:Y:S01]  /*0670*/  LDG.E R29, desc[UR16][R18.64] ;  /* 0x00000010121d7981 */ /* 0x000ea2000c1e1900 */
[----:B-1----:R-:W-:-:S05]  /*0680*/  IMAD.WIDE.U32 R16, R26, 0x4, R14 ;  /* 0x000000041a107825 */ /* 0x002fca00078e000e */
[----:B------:R0:W3:Y:S01]  /*0690*/  LDG.E R27, desc[UR16][R16.64] ;  /* 0x00000010101b7981 */ /* 0x0000e2000c1e1900 */
[-C--:B------:R-:W-:Y:S01]  /*06a0*/  IADD3 R28, PT, PT, R6, R20.reuse, RZ ;  /* 0x00000014061c7210 */ /* 0x080fe20007ffe0ff */
[----:B------:R-:W-:Y:S01]  /*06b0*/  IMAD.IADD R25, R8, 0x1, R20 ;  /* 0x0000000108197824 */ /* 0x000fe200078e0214 */
[----:B0-----:R-:W0:Y:S02]  /*06c0*/  LDC.64 R16, c[0x0][0x390] ;  /* 0x0000e400ff107b82 */ /* 0x001e240000000a00 */
[----:B0-----:R-:W-:Y:S01]  /*06d0*/  IMAD.WIDE.U32 R18, R26, 0x4, R16 ;  /* 0x000000041a127825 */ /* 0x001fe200078e0010 */
[----:B--2---:R0:W-:Y:S04]  /*06e0*/  STS [R28], R29 ;  /* 0x0000001d1c007388 */ /* 0x0041e80000000800 */
[----:B---3--:R1:W-:Y:S04]  /*06f0*/  STS [R25], R27 ;  /* 0x0000001b19007388 */ /* 0x0083e80000000800 */
[----:B0-----:R0:W2:Y:S01]  /*0700*/  LDG.E R29, desc[UR16][R18.64] ;  /* 0x00000010121d7981 */ /* 0x0010a2000c1e1900 */
[----:B-1----:R-:W-:Y:S01]  /*0710*/  IADD3 R27, PT, PT, R9, R20, RZ ;  /* 0x00000014091b7210 */ /* 0x002fe20007ffe0ff */
[----:B0-----:R-:W-:-:S04]  /*0720*/  IMAD.WIDE.U32 R18, R4, 0x4, R12 ;  /* 0x0000000404127825 */ /* 0x001fc800078e000c */
[----:B--2---:R0:W-:Y:S04]  /*0730*/  STS [R27], R29 ;  /* 0x0000001d1b007388 */ /* 0x0041e80000000800 */
[----:B0-----:R0:W2:Y:S02]  /*0740*/  LDG.E R29, desc[UR16][R18.64] ;  /* 0x00000010121d7981 */ /* 0x0010a4000c1e1900 */
[----:B0-----:R-:W-:-:S05]  /*0750*/  IMAD R18, R7, 0x4, R28 ;  /* 0x0000000407127824 */ /* 0x001fca00078e021c */
[----:B--2---:R0:W-:Y:S02]  /*0760*/  STS [R18], R29 ;  /* 0x0000001d12007388 */ /* 0x0041e40000000800 */
[----:B0-----:R-:W-:-:S05]  /*0770*/  IMAD.WIDE.U32 R18, R11, 0x4, R14 ;  /* 0x000000040b127825 */ /* 0x001fca00078e000e */
[----:B------:R0:W2:Y:S02]  /*0780*/  LDG.E R29, desc[UR16][R18.64] ;  /* 0x00000010121d7981 */ /* 0x0000a4000c1e1900 */
[----:B0-----:R-:W-:-:S05]  /*0790*/  LEA R19, R7, R25, 0x2 ;  /* 0x0000001907137211 */ /* 0x001fca00078e10ff */
[----:B--2---:R0:W-:Y:S02]  /*07a0*/  STS [R19], R29 ;  /* 0x0000001d13007388 */ /* 0x0041e40000000800 */
[----:B0-----:R-:W-:-:S06]  /*07b0*/  IMAD.WIDE.U32 R18, R11, 0x4, R16 ;  /* 0x000000040b127825 */ /* 0x001fcc00078e0010 */
[----:B------:R-:W2:Y:S01]  /*07c0*/  LDG.E R18, desc[UR16][R18.64] ;  /* 0x0000001012127981 */ /* 0x000ea2000c1e1900 */
[----:B------:R-:W-:-:S05]  /*07d0*/  IMAD R29, R7, 0x4, R27 ;  /* 0x00000004071d7824 */ /* 0x000fca00078e021b */
[----:B--2---:R0:W-:Y:S02]  /*07e0*/  STS [R29], R18 ;  /* 0x000000121d007388 */ /* 0x0041e40000000800 */
[----:B0-----:R-:W-:-:S06]  /*07f0*/  IMAD.WIDE.U32 R18, R24, 0x4, R12 ;  /* 0x0000000418127825 */ /* 0x001fcc00078e000c */
[----:B------:R-:W2:Y:S01]  /*0800*/  LDG.E R19, desc[UR16][R18.64] ;  /* 0x0000001012137981 */ /* 0x000ea2000c1e1900 */
[----:B------:R-:W-:Y:S01]  /*0810*/  LEA R29, R7, R28, 0x3 ;  /* 0x0000001c071d7211 */ /* 0x000fe200078e18ff */
[----:B------:R-:W-:-:S04]  /*0820*/  IMAD.WIDE.U32 R12, R10, 0x4, R12 ;  /* 0x000000040a0c7825 */ /* 0x000fc800078e000c */
[----:B--2---:R0:W-:Y:S04]  /*0830*/  STS [R29], R19 ;  /* 0x000000131d007388 */ /* 0x0041e80000000800 */
[----:B0-----:R0:W2:Y:S02]  /*0840*/  LDG.E R29, desc[UR16][R12.64] ;  /* 0x000000100c1d7981 */ /* 0x0010a4000c1e1900 */
[----:B0-----:R-:W-:-:S06]  /*0850*/  IMAD.WIDE.U32 R12, R23, 0x4, R14 ;  /* 0x00000004170c7825 */ /* 0x001fcc00078e000e */
[----:B------:R-:W3:Y:S01]  /*0860*/  LDG.E R12, desc[UR16][R12.64] ;  /* 0x000000100c0c7981 */ /* 0x000ee2000c1e1900 */
[----:B------:R-:W-:Y:S02]  /*0870*/  IMAD R19, R7, 0x8, R25 ;  /* 0x0000000807137824 */ /* 0x000fe400078e0219 */
[----:B------:R-:W-:-:S06]  /*0880*/  IMAD.WIDE.U32 R14, R21, 0x4, R14 ;  /* 0x00000004150e7825 */ /* 0x000fcc00078e000e */
[----:B------:R-:W4:Y:S04]  /*0890*/  LDG.E R14, desc[UR16][R14.64] ;  /* 0x000000100e0e7981 */ /* 0x000f28000c1e1900 */
[----:B---3--:R0:W-:Y:S02]  /*08a0*/  STS [R19], R12 ;  /* 0x0000000c13007388 */ /* 0x0081e40000000800 */
[----:B0-----:R-:W-:-:S04]  /*08b0*/  IMAD.WIDE.U32 R12, R23, 0x4, R16 ;  /* 0x00000004170c7825 */ /* 0x001fc800078e0010 */
[----:B------:R-:W-:Y:S01]  /*08c0*/  IMAD.WIDE.U32 R16, R21, 0x4, R16 ;  /* 0x0000000415107825 */ /* 0x000fe200078e0010 */
[----:B------:R-:W3:Y:S01]  /*08d0*/  LDG.E R18, desc[UR16][R12.64] ;  /* 0x000000100c127981 */ /* 0x000ee2000c1e1900 */
[----:B------:R-:W-:-:S04]  /*08e0*/  LEA R19, R7, R27, 0x3 ;  /* 0x0000001b07137211 */ /* 0x000fc800078e18ff */
[----:B------:R-:W5:Y:S01]  /*08f0*/  LDG.E R16, desc[UR16][R16.64] ;  /* 0x0000001010107981 */ /* 0x000f62000c1e1900 */
[C---:B------:R-:W-:Y:S02]  /*0900*/  IMAD R28, R7.reuse, 0xc, R28 ;  /* 0x0000000c071c7824 */ /* 0x040fe400078e021c */
[C---:B------:R-:W-:Y:S02]  /*0910*/  IMAD R25, R7.reuse, 0xc, R25 ;  /* 0x0000000c07197824 */ /* 0x040fe400078e0219 */
[C---:B------:R-:W-:Y:S01]  /*0920*/  IMAD R27, R7.reuse, 0xc, R27 ;  /* 0x0000000c071b7824 */ /* 0x040fe200078e021b */
        /* <DEDUP_REMOVED lines=11> */
[----:B---3--:R1:W-:Y:S04]  /*09e0*/  STS [R19], R18 ;  /* 0x0000001213007388 */ /* 0x0083e80000000800 */
[----:B--2---:R1:W-:Y:S04]  /*09f0*/  STS [R28], R29 ;  /* 0x0000001d1c007388 */ /* 0x0043e80000000800 */
[----:B----4-:R1:W-:Y:S04]  /*0a00*/  STS [R25], R14 ;  /* 0x0000000e19007388 */ /* 0x0103e80000000800 */
[----:B-----5:R1:W-:Y:S01]  /*0a10*/  STS [R27], R16 ;  /* 0x000000101b007388 */ /* 0x0203e20000000800 */
[----:B------:R-:W-:Y:S05]  /*0a20*/  @!P0 BRA `(.L_x_72) ;  /* 0xfffffffc00048947 */ /* 0x000fea000383ffff */
.L_x_68:
[----:B------:R-:W-:Y:S05]  /*0a30*/  BSYNC.RECONVERGENT B0 ;  /* 0x0000000000007941 */ /* 0x000fea0003800200 */
.L_x_67:
[----:B------:R-:W-:Y:S01]  /*0a40*/  BAR.SYNC.DEFER_BLOCKING 0x0 ;  /* 0x0000000000007b1d */ /* 0x000fe20000010000 */
[----:B------:R-:W-:Y:S01]  /*0a50*/  ISETP.GT.U32.AND P0, PT, R2, 0x1ff, PT ;  /* 0x000001ff0200780c */ /* 0x000fe20003f04070 */
[----:B------:R-:W-:-:S04]  /*0a60*/  IMAD.MOV.U32 R4, RZ, RZ, RZ ;  /* 0x000000ffff047224 */ /* 0x000fc800078e00ff */
[----:B------:R-:W-:Y:S08]  /*0a70*/  BSSY.RECONVERGENT B0, `(.L_x_73) ;  /* 0x0000047000007945 */ /* 0x000ff00003800200 */
[----:B------:R-:W-:Y:S05]  /*0a80*/  @P0 BRA `(.L_x_74) ;  /* 0x0000000400140947 */ /* 0x000fea0003800000 */
[----:B------:R-:W2:Y:S01]  /*0a90*/  LDC R7, c[0x0][0x360] ;  /* 0x0000d800ff077b82 */ /* 0x000ea20000000800 */
[----:B------:R-:W-:Y:S01]  /*0aa0*/  BSSY.RECONVERGENT B1, `(.L_x_75) ;  /* 0x000002f000017945 */ /* 0x000fe20003800200 */
[----:B--2---:R-:W2:Y:S01]  /*0ab0*/  I2F.U32.RP R10, R7 ;  /* 0x00000007000a7306 */ /* 0x004ea20000209000 */
[----:B------:R-:W-:Y:S02]  /*0ac0*/  IADD3 R4, PT, PT, R2, R7, RZ ;  /* 0x0000000702047210 */ /* 0x000fe40007ffe0ff */
[----:B------:R-:W-:Y:S02]  /*0ad0*/  ISETP.NE.U32.AND P2, PT, R7, RZ, PT ;  /* 0x000000ff0700720c */ /* 0x000fe40003f45070 */
[C---:B------:R-:W-:Y:S02]  /*0ae0*/  ISETP.GE.U32.AND P0, PT, R4.reuse, 0x200, PT ;  /* 0x000002000400780c */ /* 0x040fe40003f06070 */
[----:B------:R-:W-:Y:S01]  /*0af0*/  VIMNMX.U32 R11, PT, PT, R4, 0x200, !PT ;  /* 0x00000200040b7848 */ /* 0x000fe20007fe0000 */
[----:B--2---:R-:W2:Y:S02]  /*0b00*/  MUFU.RCP R10, R10 ;  /* 0x0000000a000a7308 */ /* 0x004ea40000001000 */
[----:B--2---:R-:W-:-:S06]  /*0b10*/  IADD3 R8, PT, PT, R10, 0xffffffe, RZ ;  /* 0x0ffffffe0a087810 */ /* 0x004fcc0007ffe0ff */
[----:B------:R2:W3:Y:S02]  /*0b20*/  F2I.FTZ.U32.TRUNC.NTZ R9, R8 ;  /* 0x0000000800097305 */ /* 0x0004e4000021f000 */
[----:B--2---:R-:W-:Y:S02]  /*0b30*/  IMAD.MOV.U32 R8, RZ, RZ, RZ ;  /* 0x000000ffff087224 */ /* 0x004fe400078e00ff */
[----:B---3--:R-:W-:-:S04]  /*0b40*/  IMAD.MOV R6, RZ, RZ, -R9 ;  /* 0x000000ffff067224 */ /* 0x008fc800078e0a09 */
        /* <DEDUP_REMOVED lines=19> */
[----:B------:R-:W-:Y:S05]  /*0c80*/  @!P0 BRA `(.L_x_76) ;  /* 0x0000000000408947 */ /* 0x000fea0003800000 */
[----:B------:R-:W2:Y:S01]  /*0c90*/  S2UR UR5, SR_CgaCtaId ;  /* 0x00000000000579c3 */ /* 0x000ea20000008800 */
[----:B------:R-:W-:Y:S01]  /*0ca0*/  VIADD R4, R9, 0x1 ;  /* 0x0000000109047836 */ /* 0x000fe20000000000 */
[----:B------:R-:W-:Y:S01]  /*0cb0*/  UMOV UR4, 0x400 ;  /* 0x0000040000047882 */ /* 0x000fe20000000000 */
[----:B------:R-:W-:-:S03]  /*0cc0*/  IMAD.MOV.U32 R6, RZ, RZ, R2 ;  /* 0x000000ffff067224 */ /* 0x000fc600078e0002 */
[----:B------:R-:W-:Y:S01]  /*0cd0*/  LOP3.LUT R8, R4, 0x3, RZ, 0xc0, !PT ;  /* 0x0000000304087812 */ /* 0x000fe200078ec0ff */
[----:B------:R-:W-:-:S03]  /*0ce0*/  HFMA2 R4, -RZ, RZ, 0, 0 ;  /* 0x00000000ff047431 */ /* 0x000fc600000001ff */
[----:B------:R-:W-:Y:S01]  /*0cf0*/  IADD3 R9, PT, PT, -R8, RZ, RZ ;  /* 0x000000ff08097210 */ /* 0x000fe20007ffe1ff */
[----:B--2---:R-:W-:-:S06]  /*0d00*/  ULEA UR4, UR5, UR4, 0x18 ;  /* 0x0000000405047291 */ /* 0x004fcc000f8ec0ff */
[----:B------:R-:W-:-:S07]  /*0d10*/  LEA R8, R2, UR4, 0x2 ;  /* 0x0000000402087c11 */ /* 0x000fce000f8e10ff */
.L_x_77:
[----:B------:R2:W3:Y:S01]  /*0d20*/  LDS R11, [R8] ;  /* 0x00000000080b7984 */ /* 0x0004e20000000800 */
[----:B------:R-:W-:Y:S01]  /*0d30*/  VIADD R9, R9, 0x1 ;  /* 0x0000000109097836 */ /* 0x000fe20000000000 */
[----:B------:R-:W-:-:S04]  /*0d40*/  IADD3 R6, PT, PT, R7, R6, RZ ;  /* 0x0000000607067210 */ /* 0x000fc80007ffe0ff */
[----:B------:R-:W-:Y:S01]  /*0d50*/  ISETP.NE.AND P0, PT, R9, RZ, PT ;  /* 0x000000ff0900720c */ /* 0x000fe20003f05270 */
[----:B--2---:R-:W-:Y:S02]  /*0d60*/  IMAD R8, R7, 0x4, R8 ;  /* 0x0000000407087824 */ /* 0x004fe400078e0208 */
[----:B---3--:R-:W-:-:S10]  /*0d70*/  FADD R4, R11, R4 ;  /* 0x000000040b047221 */ /* 0x008fd40000000000 */
[----:B------:R-:W-:Y:S05]  /*0d80*/  @P0 BRA `(.L_x_77) ;  /* 0xfffffffc00e40947 */ /* 0x000fea000383ffff */
.L_x_76:
[----:B------:R-:W-:Y:S05]  /*0d90*/  BSYNC.RECONVERGENT B1 ;  /* 0x0000000000017941 */ /* 0x000fea0003800200 */
.L_x_75:
[----:B------:R-:W-:Y:S05]  /*0da0*/  @!P1 BRA `(.L_x_74) ;  /* 0x00000000004c9947 */ /* 0x000fea0003800000 */
[----:B------:R-:W2:Y:S01]  /*0db0*/  S2UR UR5, SR_CgaCtaId ;  /* 0x00000000000579c3 */ /* 0x000ea20000008800 */
[----:B------:R-:W-:Y:S02]  /*0dc0*/  UMOV UR4, 0x400 ;  /* 0x0000040000047882 */ /* 0x000fe40000000000 */
[----:B--2---:R-:W-:-:S06]  /*0dd0*/  ULEA UR4, UR5, UR4, 0x18 ;  /* 0x0000000405047291 */ /* 0x004fcc000f8ec0ff */
[----:B------:R-:W-:-:S07]  /*0de0*/  LEA R8, R6, UR4, 0x2 ;  /* 0x0000000406087c11 */ /* 0x000fce000f8e10ff */
.L_x_78:
[C---:B------:R-:W-:Y:S01]  /*0df0*/  LEA R10, R7.reuse, R8, 0x2 ;  /* 0x00000008070a7211 */ /* 0x040fe200078e10ff */
[----:B------:R2:W3:Y:S01]  /*0e00*/  LDS R9, [R8] ;  /* 0x0000000008097984 */ /* 0x0004e20000000800 */
[C-C-:B------:R-:W-:Y:S01]  /*0e10*/  IMAD R11, R7.reuse, 0x8, R8.reuse ;  /* 0x00000008070b7824 */ /* 0x140fe200078e0208 */
[C---:B------:R-:W-:Y:S01]  /*0e20*/  LEA R6, R7.reuse, R6, 0x2 ;  /* 0x0000000607067211 */ /* 0x040fe200078e10ff */
[C-C-:B------:R-:W-:Y:S02]  /*0e30*/  IMAD R13, R7.reuse, 0xc, R8.reuse ;  /* 0x0000000c070d7824 */ /* 0x140fe400078e0208 */
[----:B------:R-:W4:Y:S01]  /*0e40*/  LDS R10, [R10] ;  /* 0x000000000a0a7984 */ /* 0x000f220000000800 */
[----:B------:R-:W-:Y:S01]  /*0e50*/  ISETP.GE.U32.AND P0, PT, R6, 0x200, PT ;  /* 0x000002000600780c */ /* 0x000fe20003f06070 */
[----:B--2---:R-:W-:Y:S02]  /*0e60*/  IMAD R8, R7, 0x10, R8 ;  /* 0x0000001007087824 */ /* 0x004fe400078e0208 */
[----:B0-----:R-:W0:Y:S04]  /*0e70*/  LDS R12, [R11] ;  /* 0x000000000b0c7984 */ /* 0x001e280000000800 */
[----:B-1----:R-:W1:Y:S01]  /*0e80*/  LDS R14, [R13] ;  /* 0x000000000d0e7984 */ /* 0x002e620000000800 */
[----:B---3--:R-:W-:-:S04]  /*0e90*/  FADD R9, R9, R4 ;  /* 0x0000000409097221 */ /* 0x008fc80000000000 */
[----:B----4-:R-:W-:-:S04]  /*0ea0*/  FADD R9, R9, R10 ;  /* 0x0000000a09097221 */ /* 0x010fc80000000000 */
[----:B0-----:R-:W-:-:S04]  /*0eb0*/  FADD R9, R9, R12 ;  /* 0x0000000c09097221 */ /* 0x001fc80000000000 */
[----:B-1----:R-:W-:Y:S01]  /*0ec0*/  FADD R4, R9, R14 ;  /* 0x0000000e09047221 */ /* 0x002fe20000000000 */
[----:B------:R-:W-:Y:S06]  /*0ed0*/  @!P0 BRA `(.L_x_78) ;  /* 0xfffffffc00c48947 */ /* 0x000fec000383ffff */
.L_x_74:
[----:B------:R-:W-:Y:S05]  /*0ee0*/  BSYNC.RECONVERGENT B0 ;  /* 0x0000000000007941 */ /* 0x000fea0003800200 */
.L_x_73:
[----:B------:R-:W2:Y:S01]  /*0ef0*/  SHFL.DOWN PT, R7, R4, 0x10, 0x1f ;  /* 0x0a001f0004077f89 */ /* 0x000ea200000e0000 */
[----:B------:R-:W-:Y:S01]  /*0f00*/  ISETP.NE.AND P0, PT, R2, RZ, PT ;  /* 0x000000ff0200720c */ /* 0x000fe20003f05270 */
[----:B------:R-:W-:-:S12]  /*0f10*/  BSSY.RECONVERGENT B0, `(.L_x_79) ;  /* 0x000005b000007945 */ /* 0x000fd80003800200 */
[----:B------:R-:W3:Y:S01]  /*0f20*/  @!P0 S2R R13, SR_CgaCtaId ;  /* 0x00000000000d8919 */ /* 0x000ee20000008800 */
[----:B------:R-:W-:Y:S01]  /*0f30*/  @!P0 MOV R10, 0x400 ;  /* 0x00000400000a8802 */ /* 0x000fe20000000f00 */
[----:B--2---:R-:W-:-:S05]  /*0f40*/  FADD R7, R7, R4 ;  /* 0x0000000407077221 */ /* 0x004fca0000000000 */
[----:B------:R-:W2:Y:S01]  /*0f50*/  SHFL.DOWN PT, R6, R7, 0x8, 0x1f ;  /* 0x09001f0007067f89 */ /* 0x000ea200000e0000 */
[----:B---3--:R-:W-:Y:S01]  /*0f60*/  @!P0 LEA R13, R13, R10, 0x18 ;  /* 0x0000000a0d0d8211 */ /* 0x008fe200078ec0ff */
[----:B--2---:R-:W-:-:S05]  /*0f70*/  FADD R6, R7, R6 ;  /* 0x0000000607067221 */ /* 0x004fca0000000000 */
[----:B------:R-:W2:Y:S02]  /*0f80*/  SHFL.DOWN PT, R9, R6, 0x4, 0x1f ;  /* 0x08801f0006097f89 */ /* 0x000ea400000e0000 */
[----:B--2---:R-:W-:-:S05]  /*0f90*/  FADD R9, R6, R9 ;  /* 0x0000000906097221 */ /* 0x004fca0000000000 */
[----:B------:R-:W2:Y:S02]  /*0fa0*/  SHFL.DOWN PT, R8, R9, 0x2, 0x1f ;  /* 0x08401f0009087f89 */ /* 0x000ea400000e0000 */
[----:B--2---:R-:W-:Y:S01]  /*0fb0*/  FADD R8, R9, R8 ;  /* 0x0000000809087221 */ /* 0x004fe20000000000 */
[----:B------:R-:W-:-:S04]  /*0fc0*/  MOV R9, RZ ;  /* 0x000000ff00097202 */ /* 0x000fc80000000f00 */
[----:B------:R-:W2:Y:S02]  /*0fd0*/  SHFL.DOWN PT, R11, R8, 0x1, 0x1f ;  /* 0x08201f00080b7f89 */ /* 0x000ea400000e0000 */
[----:B--2---:R-:W-:-:S04]  /*0fe0*/  FADD R4, R8, R11 ;  /* 0x0000000b08047221 */ /* 0x004fc80000000000 */
[----:B------:R-:W-:-:S05]  /*0ff0*/  @!P0 FMUL R4, R4, 0.001953125 ;  /* 0x3b00000004048820 */ /* 0x000fca0000400000 */
[----:B------:R2:W-:Y:S01]  /*1000*/  @!P0 STS [R13+0x1800], R4 ;  /* 0x001800040d008388 */ /* 0x0005e20000000800 */
[----:B------:R-:W-:Y:S01]  /*1010*/  BAR.SYNC.DEFER_BLOCKING 0x0 ;  /* 0x0000000000007b1d */ /* 0x000fe20000010000 */
[----:B------:R-:W-:-:S13]  /*1020*/  ISETP.GT.U32.AND P0, PT, R2, 0x1ff, PT ;  /* 0x000001ff0200780c */ /* 0x000fda0003f04070 */
[----:B--2---:R-:W-:Y:S05]  /*1030*/  @P0 BRA `(.L_x_80) ;  /* 0x0000000400200947 */ /* 0x004fea0003800000 */
        /* <DEDUP_REMOVED lines=10> */
[----:B--2---:R-:W-:Y:S01]  /*10e0*/  HFMA2 R8, -RZ, RZ, 0, 0 ;  /* 0x00000000ff087431 */ /* 0x004fe200000001ff */
[----:B---3--:R-:W-:-:S05]  /*10f0*/  IADD3 R6, PT, PT, RZ, -R9, RZ ;  /* 0x80000009ff067210 */ /* 0x008fca0007ffe0ff */
[----:B------:R-:W-:Y:S01]  /*1100*/  IMAD R13, R6, R7, RZ ;  /* 0x00000007060d7224 */ /* 0x000fe200078e02ff */
[----:B------:R-:W-:-:S03]  /*1110*/  SEL R6, RZ, 0x1, P0 ;  /* 0x00000001ff067807 */ /* 0x000fc60000000000 */
[----:B------:R-:W-:Y:S01]  /*1120*/  IMAD.HI.U32 R9, R9, R13, R8 ;  /* 0x0000000d09097227 */ /* 0x000fe200078e0008 */
[----:B------:R-:W-:Y:S02]  /*1130*/  IADD3 R4, PT, PT, R11, -R4, -R6 ;  /* 0x800000040b047210 */ /* 0x000fe40007ffe806 */
[----:B------:R-:W2:Y:S03]  /*1140*/  S2R R11, SR_CgaCtaId ;  /* 0x00000000000b7919 */ /* 0x000ea60000008800 */
[----:B------:R-:W-:-:S04]  /*1150*/  IMAD.HI.U32 R9, R9, R4, RZ ;  /* 0x0000000409097227 */ /* 0x000fc800078e00ff */
[----:B------:R-:W-:-:S04]  /*1160*/  IMAD.MOV R8, RZ, RZ, -R9 ;  /* 0x000000ffff087224 */ /* 0x000fc800078e0a09 */
[----:B------:R-:W-:-:S05]  /*1170*/  IMAD R4, R7, R8, R4 ;  /* 0x0000000807047224 */ /* 0x000fca00078e0204 */
[----:B------:R-:W-:-:S13]  /*1180*/  ISETP.GE.U32.AND P0, PT, R4, R7, PT ;  /* 0x000000070400720c */ /* 0x000fda0003f06070 */
[----:B------:R-:W-:Y:S01]  /*1190*/  @P0 IADD3 R4, PT, PT, R4, -R7, RZ ;  /* 0x8000000704040210 */ /* 0x000fe20007ffe0ff */
[----:B------:R-:W-:-:S03]  /*11a0*/  @P0 VIADD R9, R9, 0x1 ;  /* 0x0000000109090836 */ /* 0x000fc60000000000 */
[----:B------:R-:W-:Y:S02]  /*11b0*/  ISETP.GE.U32.AND P1, PT, R4, R7, PT ;  /* 0x000000070400720c */ /* 0x000fe40003f26070 */
[----:B------:R-:W-:-:S04]  /*11c0*/  MOV R4, 0x400 ;  /* 0x0000040000047802 */ /* 0x000fc80000000f00 */
[----:B--2---:R-:W-:-:S05]  /*11d0*/  LEA R13, R11, R4, 0x18 ;  /* 0x000000040b0d7211 */ /* 0x004fca00078ec0ff */
[----:B------:R2:W3:Y:S02]  /*11e0*/  LDS R4, [R13+0x1800] ;  /* 0x001800000d047984 */ /* 0x0004e40000000800 */
[----:B------:R-:W-:Y:S02]  /*11f0*/  @P1 IADD3 R9, PT, PT, R9, 0x1, RZ ;  /* 0x0000000109091810 */ /* 0x000fe40007ffe0ff */
[----:B------:R-:W-:-:S05]  /*1200*/  @!P2 LOP3.LUT R9, RZ, R7, RZ, 0x33, !PT ;  /* 0x00000007ff09a212 */ /* 0x000fca00078e33ff */
[----:B------:R-:W-:Y:S01]  /*1210*/  IMAD.IADD R8, R6, 0x1, R9 ;  /* 0x0000000106087824 */ /* 0x000fe200078e0209 */
[----:B------:R-:W-:-:S04]  /*1220*/  MOV R9, RZ ;  /* 0x000000ff00097202 */ /* 0x000fc80000000f00 */
[C---:B------:R-:W-:Y:S02]  /*1230*/  LOP3.LUT R6, R8.reuse, 0x3, RZ, 0xc0, !PT ;  /* 0x0000000308067812 */ /* 0x040fe400078ec0ff */
[----:B------:R-:W-:Y:S02]  /*1240*/  ISETP.GE.U32.AND P1, PT, R8, 0x3, PT ;  /* 0x000000030800780c */ /* 0x000fe40003f26070 */
[----:B------:R-:W-:Y:S01]  /*1250*/  ISETP.NE.AND P0, PT, R6, 0x3, PT ;  /* 0x000000030600780c */ /* 0x000fe20003f05270 */
[----:B------:R-:W-:-:S12]  /*1260*/  IMAD.MOV.U32 R6, RZ, RZ, R2 ;  /* 0x000000ffff067224 */ /* 0x000fd800078e0002 */
[----:B--2---:R-:W-:Y:S05]  /*1270*/  @!P0 BRA `(.L_x_82) ;  /* 0x0000000000388947 */ /* 0x004fea0003800000 */
[----:B------:R-:W-:Y:S01]  /*1280*/  IADD3 R6, PT, PT, R8, 0x1, RZ ;  /* 0x0000000108067810 */ /* 0x000fe20007ffe0ff */
[----:B------:R-:W-:Y:S01]  /*1290*/  IMAD R10, R2, 0x4, R13 ;  /* 0x00000004020a7824 */ /* 0x000fe200078e020d */
[----:B------:R-:W-:Y:S02]  /*12a0*/  MOV R9, RZ ;  /* 0x000000ff00097202 */ /* 0x000fe40000000f00 */
[----:B------:R-:W-:Y:S01]  /*12b0*/  LOP3.LUT R8, R6, 0x3, RZ, 0xc0, !PT ;  /* 0x0000000306087812 */ /* 0x000fe200078ec0ff */
[----:B------:R-:W-:-:S03]  /*12c0*/  IMAD.MOV.U32 R6, RZ, RZ, R2 ;  /* 0x000000ffff067224 */ /* 0x000fc600078e0002 */
[----:B------:R-:W-:-:S07]  /*12d0*/  IADD3 R8, PT, PT, -R8, RZ, RZ ;  /* 0x000000ff08087210 */ /* 0x000fce0007ffe1ff */
.L_x_83:
[----:B------:R2:W0:Y:S01]  /*12e0*/  LDS R11, [R10] ;  /* 0x000000000a0b7984 */ /* 0x0004220000000800 */
[----:B------:R-:W-:Y:S01]  /*12f0*/  VIADD R8, R8, 0x1 ;  /* 0x0000000108087836 */ /* 0x000fe20000000000 */
[----:B------:R-:W-:-:S04]  /*1300*/  IADD3 R6, PT, PT, R7, R6, RZ ;  /* 0x0000000607067210 */ /* 0x000fc80007ffe0ff */
[----:B------:R-:W-:Y:S01]  /*1310*/  ISETP.NE.AND P0, PT, R8, RZ, PT ;  /* 0x000000ff0800720c */ /* 0x000fe20003f05270 */
[----:B--2---:R-:W-:Y:S02]  /*1320*/  IMAD R10, R7, 0x4, R10 ;  /* 0x00000004070a7824 */ /* 0x004fe400078e020a */
[----:B0--3--:R-:W-:-:S04]  /*1330*/  FADD R12, -R4, R11 ;  /* 0x0000000b040c7221 */ /* 0x009fc80000000100 */
[----:B------:R-:W-:-:S06]  /*1340*/  FFMA R9, R12, R12, R9 ;  /* 0x0000000c0c097223 */ /* 0x000fcc0000000009 */
[----:B------:R-:W-:Y:S05]  /*1350*/  @P0 BRA `(.L_x_83) ;  /* 0xfffffffc00e00947 */ /* 0x000fea000383ffff */
.L_x_82:
[----:B------:R-:W-:Y:S05]  /*1360*/  BSYNC.RECONVERGENT B1 ;  /* 0x0000000000017941 */ /* 0x000fea0003800200 */
.L_x_81:
[----:B------:R-:W-:Y:S05]  /*1370*/  @!P1 BRA `(.L_x_80) ;  /* 0x0000000000509947 */ /* 0x000fea0003800000 */
[----:B------:R-:W-:-:S07]  /*1380*/  LEA R8, R6, R13, 0x2 ;  /* 0x0000000d06087211 */ /* 0x000fce00078e10ff */
.L_x_84:
[----:B------:R2:W3:Y:S01]  /*1390*/  LDS R11, [R8] ;  /* 0x00000000080b7984 */ /* 0x0004e20000000800 */
[C-C-:B0-----:R-:W-:Y:S01]  /*13a0*/  IMAD R12, R7.reuse, 0x4, R8.reuse ;  /* 0x00000004070c7824 */ /* 0x141fe200078e0208 */
[CC--:B-1----:R-:W-:Y:S01]  /*13b0*/  LEA R14, R7.reuse, R8.reuse, 0x3 ;  /* 0x00000008070e7211 */ /* 0x0c2fe200078e18ff */
[C---:B------:R-:W-:Y:S02]  /*13c0*/  IMAD R16, R7.reuse, 0xc, R8 ;  /* 0x0000000c07107824 */ /* 0x040fe400078e0208 */
[C---:B------:R-:W-:Y:S01]  /*13d0*/  IMAD R6, R7.reuse, 0x4, R6 ;  /* 0x0000000407067824 */ /* 0x040fe200078e0206 */
[----:B------:R-:W0:Y:S01]  /*13e0*/  LDS R13, [R12] ;  /* 0x000000000c0d7984 */ /* 0x000e220000000800 */
[----:B--2---:R-:W-:-:S03]  /*13f0*/  LEA R8, R7, R8, 0x4 ;  /* 0x0000000807087211 */ /* 0x004fc600078e20ff */
[----:B------:R-:W1:Y:S01]  /*1400*/  LDS R15, [R14] ;  /* 0x000000000e0f7984 */ /* 0x000e620000000800 */
[----:B------:R-:W-:-:S03]  /*1410*/  ISETP.GE.U32.AND P0, PT, R6, 0x200, PT ;  /* 0x000002000600780c */ /* 0x000fc60003f06070 */
[----:B------:R-:W2:Y:S01]  /*1420*/  LDS R17, [R16] ;  /* 0x0000000010117984 */ /* 0x000ea20000000800 */
[----:B---3--:R-:W-:-:S04]  /*1430*/  FADD R10, -R4, R11 ;  /* 0x0000000b040a7221 */ /* 0x008fc80000000100 */
[----:B------:R-:W-:Y:S01]  /*1440*/  FFMA R9, R10, R10, R9 ;  /* 0x0000000a0a097223 */ /* 0x000fe20000000009 */
[----:B0-----:R-:W-:-:S04]  /*1450*/  FADD R10, -R4, R13 ;  /* 0x0000000d040a7221 */ /* 0x001fc80000000100 */
[----:B------:R-:W-:Y:S01]  /*1460*/  FFMA R9, R10, R10, R9 ;  /* 0x0000000a0a097223 */ /* 0x000fe20000000009 */
[C---:B-1----:R-:W-:Y:S01]  /*1470*/  FADD R10, -R4.reuse, R15 ;  /* 0x0000000f040a7221 */ /* 0x042fe20000000100 */
[----:B--2---:R-:W-:-:S03]  /*1480*/  FADD R12, -R4, R17 ;  /* 0x00000011040c7221 */ /* 0x004fc60000000100 */
[----:B------:R-:W-:-:S04]  /*1490*/  FFMA R9, R10, R10, R9 ;  /* 0x0000000a0a097223 */ /* 0x000fc80000000009 */
[----:B------:R-:W-:Y:S01]  /*14a0*/  FFMA R9, R12, R12, R9 ;  /* 0x0000000c0c097223 */ /* 0x000fe20000000009 */
[----:B------:R-:W-:Y:S06]  /*14b0*/  @!P0 BRA `(.L_x_84) ;  /* 0xfffffffc00b48947 */ /* 0x000fec000383ffff */
.L_x_80:
[----:B------:R-:W-:Y:S05]  /*14c0*/  BSYNC.RECONVERGENT B0 ;  /* 0x0000000000007941 */ /* 0x000fea0003800200 */
.L_x_79:
[----:B---3--:R-:W2:Y:S01]  /*14d0*/  SHFL.DOWN PT, R4, R9, 0x10, 0x1f ;  /* 0x0a001f0009047f89 */ /* 0x008ea200000e0000 */
[C---:B------:R-:W-:Y:S01]  /*14e0*/  ISETP.NE.AND P0, PT, R2.reuse, RZ, PT ;  /* 0x000000ff0200720c */ /* 0x040fe20003f05270 */
[----:B------:R-:W-:Y:S01]  /*14f0*/  BSSY.RECONVERGENT B0, `(.L_x_85) ;  /* 0x0000016000007945 */ /* 0x000fe20003800200 */
[----:B------:R-:W-:Y:S01]  /*1500*/  ISETP.GT.U32.AND P1, PT, R2, 0x1ff, PT ;  /* 0x000001ff0200780c */ /* 0x000fe20003f24070 */
[----:B--2---:R-:W-:-:S05]  /*1510*/  FADD R4, R4, R9 ;  /* 0x0000000904047221 */ /* 0x004fca0000000000 */
[----:B------:R-:W2:Y:S02]  /*1520*/  SHFL.DOWN PT, R7, R4, 0x8, 0x1f ;  /* 0x09001f0004077f89 */ /* 0x000ea400000e0000 */
        /* <DEDUP_REMOVED lines=8> */
[----:B------:R-:W2:Y:S01]  /*15b0*/  LDC R4, c[0x0][0x3a8] ;  /* 0x0000ea00ff047b82 */ /* 0x000ea20000000800 */
[----:B------:R-:W-:-:S07]  /*15c0*/  UMOV UR4, 0x400 ;  /* 0x0000040000047882 */ /* 0x000fce0000000000 */
[----:B------:R-:W3:Y:S01]  /*15d0*/  S2UR UR5, SR_CgaCtaId ;  /* 0x00000000000579c3 */ /* 0x000ee20000008800 */
[----:B--2---:R-:W-:-:S05]  /*15e0*/  FFMA R4, R9, 0.001953125, R4 ;  /* 0x3b00000009047823 */ /* 0x004fca0000000004 */
[----:B------:R-:W-:Y:S01]  /*15f0*/  FSETP.GEU.AND P0, PT, |R4|, 1.175494350822287508e-38, PT ;  /* 0x008000000400780b */ /* 0x000fe20003f0e200 */
[----:B---3--:R-:W-:-:S12]  /*1600*/  ULEA UR4, UR5, UR4, 0x18 ;  /* 0x0000000405047291 */ /* 0x008fd8000f8ec0ff */
[----:B------:R-:W-:-:S04]  /*1610*/  @!P0 FMUL R4, R4, 16777216 ;  /* 0x4b80000004048820 */ /* 0x000fc80000400000 */
[----:B------:R-:W2:Y:S02]  /*1620*/  MUFU.RSQ R6, R4 ;  /* 0x0000000400067308 */ /* 0x000ea40000001400 */
[----:B--2---:R-:W-:-:S05]  /*1630*/  @!P0 FMUL R6, R6, 4096 ;  /* 0x4580000006068820 */ /* 0x004fca0000400000 */
[----:B------:R2:W-:Y:S02]  /*1640*/  STS [UR4+0x1804], R6 ;  /* 0x00180406ff007988 */ /* 0x0005e40008000804 */
.L_x_86:
[----:B------:R-:W-:Y:S05]  /*1650*/  BSYNC.RECONVERGENT B0 ;  /* 0x0000000000007941 */ /* 0x000fea0003800200 */
.L_x_85:
[----:B------:R-:W-:Y:S06]  /*1660*/  BAR.SYNC.DEFER_BLOCKING 0x0 ;  /* 0x0000000000007b1d */ /* 0x000fec0000010000 */
[----:B------:R-:W-:Y:S05]  /*1670*/  @P1 EXIT ;  /* 0x000000000000194d */ /* 0x000fea0003800000 */
[----:B------:R-:W3:Y:S01]  /*1680*/  LDCU UR15, c[0x0][0x360] ;  /* 0x00006c00ff0f77ac */ /* 0x000ee20008000800 */
[----:B------:R-:W4:Y:S01]  /*1690*/  S2UR UR5, SR_CgaCtaId ;  /* 0x00000000000579c3 */ /* 0x000f220000008800 */
[----:B------:R-:W-:Y:S01]  /*16a0*/  BSSY.RECONVERGENT B0, `(.L_x_87) ;  /* 0x000003f000007945 */ /* 0x000fe20003800200 */
[----:B------:R-:W-:Y:S01]  /*16b0*/  UMOV UR4, 0x400 ;  /* 0x0000040000047882 */ /* 0x000fe20000000000 */
[----:B---3--:R-:W3:Y:S01]  /*16c0*/  I2F.U32.RP R10, UR15 ;  /* 0x0000000f000a7d06 */ /* 0x008ee20008209000 */
[----:B------:R-:W-:Y:S01]  /*16d0*/  VIADD R4, R2, UR15 ;  /* 0x0000000f02047c36 */ /* 0x000fe20008000000 */
[----:B------:R-:W-:-:S04]  /*16e0*/  ISETP.NE.U32.AND P2, PT, RZ, UR15, PT ;  /* 0x0000000fff007c0c */ /* 0x000fc8000bf45070 */
[C---:B------:R-:W-:Y:S01]  /*16f0*/  ISETP.GE.U32.AND P0, PT, R4.reuse, 0x200, PT ;  /* 0x000002000400780c */ /* 0x040fe20003f06070 */
[----:B----4-:R-:W-:Y:S01]  /*1700*/  ULEA UR18, UR5, UR4, 0x18 ;  /* 0x0000000405127291 */ /* 0x010fe2000f8ec0ff */
[----:B------:R-:W-:Y:S02]  /*1710*/  VIMNMX.U32 R9, PT, PT, R4, 0x200, !PT ;  /* 0x0000020004097848 */ /* 0x000fe40007fe0000 */
[----:B------:R-:W-:-:S04]  /*1720*/  SEL R8, RZ, 0x1, P0 ;  /* 0x00000001ff087807 */ /* 0x000fc80000000000 */
[----:B------:R-:W-:Y:S01]  /*1730*/  IADD3 R9, PT, PT, R9, -R4, -R8 ;  /* 0x8000000409097210 */ /* 0x000fe20007ffe808 */
[----:B---3--:R-:W2:Y:S02]  /*1740*/  MUFU.RCP R10, R10 ;  /* 0x0000000a000a7308 */ /* 0x008ea40000001000 */
[----:B--2---:R-:W-:-:S06]  /*1750*/  VIADD R6, R10, 0xffffffe ;  /* 0x0ffffffe0a067836 */ /* 0x004fcc0000000000 */
[----:B------:R2:W3:Y:S02]  /*1760*/  F2I.FTZ.U32.TRUNC.NTZ R7, R6 ;  /* 0x0000000600077305 */ /* 0x0004e4000021f000 */
[----:B--2---:R-:W-:Y:S01]  /*1770*/  HFMA2 R6, -RZ, RZ, 0, 0 ;  /* 0x00000000ff067431 */ /* 0x004fe200000001ff */
[----:B---3--:R-:W-:-:S05]  /*1780*/  IADD3 R11, PT, PT, RZ, -R7, RZ ;  /* 0x80000007ff0b7210 */ /* 0x008fca0007ffe0ff */
[----:B------:R-:W-:-:S04]  /*1790*/  IMAD R11, R11, UR15, RZ ;  /* 0x0000000f0b0b7c24 */ /* 0x000fc8000f8e02ff */
[----:B------:R-:W-:-:S06]  /*17a0*/  IMAD.HI.U32 R10, R7, R11, R6 ;  /* 0x0000000b070a7227 */ /* 0x000fcc00078e0006 */
[----:B------:R-:W-:-:S04]  /*17b0*/  IMAD.HI.U32 R7, R10, R9, RZ ;  /* 0x000000090a077227 */ /* 0x000fc800078e00ff */
[----:B------:R-:W-:-:S04]  /*17c0*/  IMAD.MOV R4, RZ, RZ, -R7 ;  /* 0x000000ffff047224 */ /* 0x000fc800078e0a07 */
[----:B------:R-:W-:-:S05]  /*17d0*/  IMAD R9, R4, UR15, R9 ;  /* 0x0000000f04097c24 */ /* 0x000fca000f8e0209 */
[----:B------:R-:W-:-:S13]  /*17e0*/  ISETP.GE.U32.AND P0, PT, R9, UR15, PT ;  /* 0x0000000f09007c0c */ /* 0x000fda000bf06070 */
[----:B------:R-:W-:Y:S01]  /*17f0*/  @P0 IADD3 R9, PT, PT, R9, -UR15, RZ ;  /* 0x8000000f09090c10 */ /* 0x000fe2000fffe0ff */
[----:B------:R-:W-:-:S03]  /*1800*/  @P0 VIADD R7, R7, 0x1 ;  /* 0x0000000107070836 */ /* 0x000fc60000000000 */
[----:B------:R-:W-:-:S13]  /*1810*/  ISETP.GE.U32.AND P1, PT, R9, UR15, PT ;  /* 0x0000000f09007c0c */ /* 0x000fda000bf26070 */
[----:B------:R-:W-:Y:S02]  /*1820*/  @P1 IADD3 R7, PT, PT, R7, 0x1, RZ ;  /* 0x0000000107071810 */ /* 0x000fe40007ffe0ff */
[----:B------:R-:W-:-:S05]  /*1830*/  @!P2 LOP3.LUT R7, RZ, UR15, RZ, 0x33, !PT ;  /* 0x0000000fff07ac12 */ /* 0x000fca000f8e33ff */
[----:B------:R-:W-:-:S05]  /*1840*/  IMAD.IADD R4, R8, 0x1, R7 ;  /* 0x0000000108047824 */ /* 0x000fca00078e0207 */
[C---:B------:R-:W-:Y:S02]  /*1850*/  LOP3.LUT R6, R4.reuse, 0x3, RZ, 0xc0, !PT ;  /* 0x0000000304067812 */ /* 0x040fe400078ec0ff */
[----:B------:R-:W-:Y:S02]  /*1860*/  ISETP.GE.U32.AND P1, PT, R4, 0x3, PT ;  /* 0x000000030400780c */ /* 0x000fe40003f26070 */
[----:B------:R-:W-:Y:S02]  /*1870*/  ISETP.NE.AND P0, PT, R6, 0x3, PT ;  /* 0x000000030600780c */ /* 0x000fe40003f05270 */
[----:B------:R-:W2:Y:S11]  /*1880*/  LDS.64 R6, [UR18+0x1800] ;  /* 0x00180012ff067984 */ /* 0x000eb60008000a00 */
[----:B------:R-:W-:Y:S05]  /*1890*/  @!P0 BRA `(.L_x_88) ;  /* 0x00000000007c8947 */ /* 0x000fea0003800000 */
[----:B------:R-:W1:Y:S01]  /*18a0*/  S2R R21, SR_CgaCtaId ;  /* 0x0000000000157919 */ /* 0x000e620000008800 */
[----:B------:R-:W3:Y:S01]  /*18b0*/  LDC.64 R8, c[0x0][0x398] ;  /* 0x0000e600ff087b82 */ /* 0x000ee20000000a00 */
[----:B------:R-:W-:Y:S01]  /*18c0*/  UIADD3 UR6, UPT, UPT, UR4, 0x800, URZ ;  /* 0x0000080004067890 */ /* 0x000fe2000fffe0ff */
[----:B------:R-:W-:Y:S01]  /*18d0*/  IADD3 R4, PT, PT, R4, 0x1, RZ ;  /* 0x0000000104047810 */ /* 0x000fe20007ffe0ff */
[----:B------:R-:W-:Y:S01]  /*18e0*/  UIADD3 UR8, UPT, UPT, UR4, 0x1000, URZ ;  /* 0x0000100004087890 */ /* 0x000fe2000fffe0ff */
[--C-:B------:R-:W-:Y:S02]  /*18f0*/  IMAD R13, R5, 0x200, R2.reuse ;  /* 0x00000200050d7824 */ /* 0x100fe400078e0202 */
[----:B------:R-:W-:Y:S01]  /*1900*/  LOP3.LUT R11, R4, 0x3, RZ, 0xc0, !PT ;  /* 0x00000003040b7812 */ /* 0x000fe200078ec0ff */
[----:B------:R-:W-:Y:S01]  /*1910*/  IMAD.U32 R10, RZ, RZ, UR6 ;  /* 0x00000006ff0a7e24 */ /* 0x000fe2000f8e00ff */
[----:B------:R-:W-:Y:S01]  /*1920*/  SHF.L.U32 R4, R2, 0x2, RZ ;  /* 0x0000000202047819 */ /* 0x000fe200000006ff */
[----:B------:R-:W-:Y:S01]  /*1930*/  IMAD R13, R0, 0x200, R13 ;  /* 0x00000200000d7824 */ /* 0x000fe200078e020d */
[----:B0-----:R-:W-:Y:S01]  /*1940*/  MOV R12, UR8 ;  /* 0x00000008000c7c02 */ /* 0x001fe20008000f00 */
[----:B------:R-:W-:Y:S01]  /*1950*/  IMAD R2, R11, UR15, R2 ;  /* 0x0000000f0b027c24 */ /* 0x000fe2000f8e0202 */
[----:B-1----:R-:W-:-:S02]  /*1960*/  LEA R19, R21, R10, 0x18 ;  /* 0x0000000a15137211 */ /* 0x002fc400078ec0ff */
[----:B------:R-:W-:Y:S02]  /*1970*/  LEA R21, R21, R12, 0x18 ;  /* 0x0000000c15157211 */ /* 0x000fe400078ec0ff */
[----:B------:R-:W-:-:S07]  /*1980*/  IADD3 R12, PT, PT, -R11, RZ, RZ ;  /* 0x000000ff0b0c7210 */ /* 0x000fce0007ffe1ff */
.L_x_89:
[----:B----4-:R0:W2:Y:S01]  /*1990*/  LDS R11, [R4+UR18] ;  /* 0x00000012040b7984 */ /* 0x0100a20008000800 */
[----:B------:R-:W-:Y:S01]  /*19a0*/  IMAD.IADD R15, R19, 0x1, R4 ;  /* 0x00000001130f7824 */ /* 0x000fe200078e0204 */
[----:B------:R-:W-:Y:S01]  /*19b0*/  IADD3 R16, PT, PT, R21, R4, RZ ;  /* 0x0000000415107210 */ /* 0x000fe20007ffe0ff */
[----:B------:R-:W0:Y:S01]  /*19c0*/  LDC R23, c[0x0][0x360] ;  /* 0x0000d800ff177b82 */ /* 0x000e220000000800 */
[----:B------:R-:W-:-:S03]  /*19d0*/  VIADD R12, R12, 0x1 ;  /* 0x000000010c0c7836 */ /* 0x000fc60000000000 */
[----:B------:R-:W-:Y:S02]  /*19e0*/  LDS R15, [R15] ;  /* 0x000000000f0f7984 */ /* 0x000fe40000000800 */
[----:B------:R-:W-:Y:S02]  /*19f0*/  ISETP.NE.AND P0, PT, R12, RZ, PT ;  /* 0x000000ff0c00720c */ /* 0x000fe40003f05270 */
[----:B------:R-:W1:Y:S01]  /*1a00*/  LDS R17, [R16] ;  /* 0x0000000010117984 */ /* 0x000e620000000800 */
[----:B0-----:R-:W-:Y:S01]  /*1a10*/  LEA R4, R23, R4, 0x2 ;  /* 0x0000000417047211 */ /* 0x001fe200078e10ff */
[----:B--2---:R-:W-:-:S04]  /*1a20*/  FADD R10, -R6, R11 ;  /* 0x0000000b060a7221 */ /* 0x004fc80000000100 */
[----:B------:R-:W-:Y:S01]  /*1a30*/  FMUL R14, R10, R7 ;  /* 0x000000070a0e7220 */ /* 0x000fe20000400000 */
[C---:B---3--:R-:W-:Y:S01]  /*1a40*/  IMAD.WIDE.U32 R10, R13.reuse, 0x4, R8 ;  /* 0x000000040d0a7825 */ /* 0x048fe200078e0008 */
[----:B------:R-:W-:-:S03]  /*1a50*/  IADD3 R13, PT, PT, R13, UR15, RZ ;  /* 0x0000000f0d0d7c10 */ /* 0x000fc6000fffe0ff */
[----:B-1----:R-:W-:-:S05]  /*1a60*/  FFMA R17, R14, R15, R17 ;  /* 0x0000000f0e117223 */ /* 0x002fca0000000011 */
[----:B------:R4:W-:Y:S01]  /*1a70*/  STG.E desc[UR16][R10.64], R17 ;  /* 0x000000110a007986 */ /* 0x0009e2000c101910 */
[----:B------:R-:W-:Y:S05]  /*1a80*/  @P0 BRA `(.L_x_89) ;  /* 0xfffffffc00c00947 */ /* 0x000fea000383ffff */
.L_x_88:
[----:B------:R-:W-:Y:S05]  /*1a90*/  BSYNC.RECONVERGENT B0 ;  /* 0x0000000000007941 */ /* 0x000fea0003800200 */
.L_x_87:
[----:B------:R-:W-:Y:S05]  /*1aa0*/  @!P1 EXIT ;  /* 0x000000000000994d */ /* 0x000fea0003800000 */
[----:B----4-:R-:W3:Y:S01]  /*1ab0*/  LDC R11, c[0x0][0x360] ;  /* 0x0000d800ff0b7b82 */ /* 0x010ee20000000800 */
[----:B------:R-:W-:Y:S01]  /*1ac0*/  IMAD R3, R3, UR7, R0 ;  /* 0x0000000703037c24 */ /* 0x000fe2000f8e0200 */
[----:B------:R-:W-:Y:S01]  /*1ad0*/  UIADD3 UR6, UPT, UPT, UR4, 0x1000, URZ ;  /* 0x0000100004067890 */ /* 0x000fe2000fffe0ff */
[----:B------:R-:W-:Y:S01]  /*1ae0*/  IMAD R5, R5, 0x200, R2 ;  /* 0x0000020005057824 */ /* 0x000fe200078e0202 */
[----:B------:R-:W-:Y:S01]  /*1af0*/  UIADD3 UR4, UPT, UPT, UR4, 0x800, URZ ;  /* 0x0000080004047890 */ /* 0x000fe2000fffe0ff */
[----:B------:R-:W-:Y:S01]  /*1b00*/  BSSY.RECONVERGENT B0, `(.L_x_90) ;  /* 0x000003b000007945 */ /* 0x000fe20003800200 */
[----:B------:R-:W-:Y:S01]  /*1b10*/  LEA R10, R3, R2, 0x9 ;  /* 0x00000002030a7211 */ /* 0x000fe200078e48ff */
[----:B------:R-:W-:Y:S01]  /*1b20*/  ULEA UR6, UR5, UR6, 0x18 ;  /* 0x0000000605067291 */ /* 0x000fe2000f8ec0ff */
[----:B------:R-:W4:Y:S01]  /*1b30*/  LDC.64 R8, c[0x0][0x398] ;  /* 0x0000e600ff087b82 */ /* 0x000f220000000a00 */
        /* <DEDUP_REMOVED lines=10> */
[C---:B---3--:R-:W-:Y:S01]  /*1be0*/  IMAD R5, R11.reuse, 0x3, R10 ;  /* 0x000000030b057824 */ /* 0x048fe200078e020a */
[----:B------:R-:W-:Y:S01]  /*1bf0*/  LEA R10, R11, R4, 0x1 ;  /* 0x000000040b0a7211 */ /* 0x000fe200078e08ff */
[----:B------:R-:W-:-:S02]  /*1c00*/  ULEA UR9, UR15, UR4, 0x2 ;  /* 0x000000040f097291 */ /* 0x000fc4000f8e10ff */
[----:B------:R-:W-:Y:S02]  /*1c10*/  ULEA UR10, UR15, UR4, 0x3 ;  /* 0x000000040f0a7291 */ /* 0x000fe4000f8e18ff */
[----:B------:R-:W-:-:S12]  /*1c20*/  UIMAD UR11, UR15, 0xc, UR4 ;  /* 0x0000000c0f0b78a4 */ /* 0x000fd8000f8e0204 */
.L_x_91:
        /* <DEDUP_REMOVED lines=25> */
[----:B------:R-:W-:Y:S01]  /*1dc0*/  IMAD.WIDE.U32 R12, R4, 0x4, R8 ;  /* 0x00000004040c7825 */ /* 0x000fe200078e0008 */
[----:B------:R-:W-:-:S03]  /*1dd0*/  LEA R4, R11, R4, 0x2 ;  /* 0x000000040b047211 */ /* 0x000fc600078e10ff */
[----:B------:R-:W-:Y:S01]  /*1de0*/  IMAD.WIDE.U32 R14, R3, 0x4, R8 ;  /* 0x00000004030e7825 */ /* 0x000fe200078e0008 */
[----:B------:R-:W-:-:S03]  /*1df0*/  LEA R3, R11, R3, 0x2 ;  /* 0x000000030b037211 */ /* 0x000fc600078e10ff */
[----:B------:R-:W-:Y:S01]  /*1e00*/  FFMA R21, R20, R18, R21 ;  /* 0x0000001214157223 */ /* 0x000fe20000000015 */
[----:B------:R-:W-:-:S04]  /*1e10*/  IMAD.WIDE.U32 R18, R5, 0x4, R8 ;  /* 0x0000000405127825 */ /* 0x000fc800078e0008 */
[----:B------:R3:W-:Y:S01]  /*1e20*/  STG.E desc[UR16][R12.64], R21 ;  /* 0x000000150c007986 */ /* 0x0007e2000c101910 */
[C---:B------:R-:W-:Y:S02]  /*1e30*/  IMAD R5, R11.reuse, 0x4, R5 ;  /* 0x000000040b057824 */ /* 0x040fe400078e0205 */
[----:B------:R-:W-:Y:S01]  /*1e40*/  FFMA R23, R22, R16, R17 ;  /* 0x0000001016177223 */ /* 0x000fe20000000011 */
[----:B------:R-:W-:Y:S01]  /*1e50*/  IMAD.WIDE.U32 R16, R10, 0x4, R8 ;  /* 0x000000040a107825 */ /* 0x000fe200078e0008 */
[----:B------:R-:W-:-:S03]  /*1e60*/  LEA R10, R11, R10, 0x2 ;  /* 0x0000000a0b0a7211 */ /* 0x000fc600078e10ff */
[----:B------:R3:W-:Y:S04]  /*1e70*/  STG.E desc[UR16][R14.64], R23 ;  /* 0x000000170e007986 */ /* 0x0007e8000c101910 */
[----:B------:R3:W-:Y:S04]  /*1e80*/  STG.E desc[UR16][R16.64], R25 ;  /* 0x0000001910007986 */ /* 0x0007e8000c101910 */
[----:B------:R3:W-:Y:S01]  /*1e90*/  STG.E desc[UR16][R18.64], R27 ;  /* 0x0000001b12007986 */ /* 0x0007e2000c101910 */
[----:B------:R-:W-:Y:S05]  /*1ea0*/  @!P0 BRA `(.L_x_91) ;  /* 0xfffffffc00608947 */ /* 0x000fea000383ffff */
[----:B------:R-:W-:Y:S05]  /*1eb0*/  BSYNC.RECONVERGENT B0 ;  /* 0x0000000000007941 */ /* 0x000fea0003800200 */
.L_x_90:
[----:B------:R-:W-:Y:S05]  /*1ec0*/  EXIT ;  /* 0x000000000000794d */ /* 0x000fea0003800000 */
.L_x_92:
        /* <DEDUP_REMOVED lines=11> */
.L_x_135:


//--------------------- .text._Z17layer_norm_kernelPKfS0_S0_Pfiiif --------------------------
	.section	.text._Z17layer_norm_kernelPKfS0_S0_Pfiiif,"ax",@progbits
	.align	128
        .global         _Z17layer_norm_kernelPKfS0_S0_Pfiiif
        .type           _Z17layer_norm_kernelPKfS0_S0_Pfiiif,@function
        .size           _Z17layer_norm_kernelPKfS0_S0_Pfiiif,(.L_x_132 - _Z17layer_norm_kernelPKfS0_S0_Pfiiif)
        .other          _Z17layer_norm_kernelPKfS0_S0_Pfiiif,@"STO_CUDA_ENTRY STV_DEFAULT"
_Z17layer_norm_kernelPKfS0_S0_Pfiiif:
.text._Z17layer_norm_kernelPKfS0_S0_Pfiiif:
        /* <DEDUP_REMOVED lines=8> */
[----:B------:R-:W0:Y:S01]  /*0080*/  LDCU UR10, c[0x0][0x3a8] ;  /* 0x00007500ff0a77ac */ /* 0x000e220008000800 */
[----:B------:R-:W-:Y:S01]  /*0090*/  IMAD R3, R5, UR4, R2 ;  /* 0x0000000405037c24 */ /* 0x000fe2000f8e0202 */
[----:B------:R-:W-:Y:S01]  /*00a0*/  BSSY.RECONVERGENT B0, `(.L_x_93) ;  /* 0x0000010000007945 */ /* 0x000fe20003800200 */
[----:B------:R-:W-:Y:S01]  /*00b0*/  HFMA2 R2, -RZ, RZ, 0, 0 ;  /* 0x00000000ff027431 */ /* 0x000fe200000001ff */
[----:B------:R-:W1:Y:S01]  /*00c0*/  LDCU.64 UR8, c[0x0][0x358] ;  /* 0x00006b00ff0877ac */ /* 0x000e620008000a00 */
[----:B0-----:R-:W-:-:S13]  /*00d0*/  ISETP.GE.AND P0, PT, R0, UR10, PT ;  /* 0x0000000a00007c0c */ /* 0x001fda000bf06270 */
[----:B-1----:R-:W-:Y:S05]  /*00e0*/  @P0 BRA `(.L_x_94) ;  /* 0x00000000002c0947 */ /* 0x002fea0003800000 */
[----:B------:R-:W0:Y:S01]  /*00f0*/  LDC R9, c[0x0][0x360] ;  /* 0x0000d800ff097b82 */ /* 0x000e220000000800 */
[----:B------:R-:W-:Y:S02]  /*0100*/  MOV R2, RZ ;  /* 0x000000ff00027202 */ /* 0x000fe40000000f00 */
[----:B------:R-:W-:-:S05]  /*0110*/  MOV R8, R0 ;  /* 0x0000000000087202 */ /* 0x000fca0000000f00 */
[----:B------:R-:W1:Y:S02]  /*0120*/  LDC.64 R6, c[0x0][0x380] ;  /* 0x0000e000ff067b82 */ /* 0x000e640000000a00 */
.L_x_95:
[----:B------:R-:W-:-:S04]  /*0130*/  IMAD R5, R3, UR10, R8 ;  /* 0x0000000a03057c24 */ /* 0x000fc8000f8e0208 */
[----:B-1----:R-:W-:-:S06]  /*0140*/  IMAD.WIDE R4, R5, 0x4, R6 ;  /* 0x0000000405047825 */ /* 0x002fcc00078e0206 */
[----:B------:R-:W2:Y:S01]  /*0150*/  LDG.E R5, desc[UR8][R4.64] ;  /* 0x0000000804057981 */ /* 0x000ea2000c1e1900 */
[----:B0-----:R-:W-:-:S04]  /*0160*/  IADD3 R8, PT, PT, R9, R8, RZ ;  /* 0x0000000809087210 */ /* 0x001fc80007ffe0ff */
[----:B------:R-:W-:Y:S01]  /*0170*/  ISETP.GE.AND P0, PT, R8, UR10, PT ;  /* 0x0000000a08007c0c */ /* 0x000fe2000bf06270 */
[----:B--2---:R-:W-:-:S12]  /*0180*/  FADD R2, R5, R2 ;  /* 0x0000000205027221 */ /* 0x004fd80000000000 */
[----:B------:R-:W-:Y:S05]  /*0190*/  @!P0 BRA `(.L_x_95) ;  /* 0xfffffffc00e48947 */ /* 0x000fea000383ffff */
.L_x_94:
[----:B------:R-:W-:Y:S05]  /*01a0*/  BSYNC.RECONVERGENT B0 ;  /* 0x0000000000007941 */ /* 0x000fea0003800200 */
.L_x_93:
[----:B------:R-:W0:Y:S01]  /*01b0*/  SHFL.DOWN PT, R5, R2, 0x10, 0x1f ;  /* 0x0a001f0002057f89 */ /* 0x000e2200000e0000 */
[----:B------:R-:W1:Y:S01]  /*01c0*/  S2UR UR5, SR_CgaCtaId ;  /* 0x00000000000579c3 */ /* 0x000e620000008800 */
[----:B------:R-:W-:Y:S01]  /*01d0*/  UMOV UR4, 0x400 ;  /* 0x0000040000047882 */ /* 0x000fe20000000000 */
[----:B------:R-:W-:Y:S01]  /*01e0*/  LOP3.LUT P0, R20, R0, 0x1f, RZ, 0xc0, !PT ;  /* 0x0000001f00147812 */ /* 0x000fe2000780c0ff */
[----:B------:R-:W-:Y:S01]  /*01f0*/  BSSY.RECONVERGENT B0, `(.L_x_96) ;  /* 0x0000073000007945 */ /* 0x000fe20003800200 */
[----:B0-----:R-:W-:Y:S01]  /*0200*/  FADD R5, R5, R2 ;  /* 0x0000000205057221 */ /* 0x001fe20000000000 */
[----:B-1----:R-:W-:Y:S01]  /*0210*/  ULEA UR4, UR5, UR4, 0x18 ;  /* 0x0000000405047291 */ /* 0x002fe2000f8ec0ff */
[----:B------:R-:W-:-:S03]  /*0220*/  SHF.R.U32.HI R2, RZ, 0x3, R0 ;  /* 0x00000003ff027819 */ /* 0x000fc60000011600 */
[----:B------:R-:W0:Y:S01]  /*0230*/  SHFL.DOWN PT, R4, R5, 0x8, 0x1f ;  /* 0x09001f0005047f89 */ /* 0x000e2200000e0000 */
[----:B------:R-:W-:Y:S02]  /*0240*/  LOP3.LUT R21, R2, 0x7c, RZ, 0xc0, !PT ;  /* 0x0000007c02157812 */ /* 0x000fe400078ec0ff */
[----:B------:R-:W-:-:S04]  /*0250*/  MOV R2, UR4 ;  /* 0x0000000400027c02 */ /* 0x000fc80008000f00 */
[----:B------:R-:W-:Y:S01]  /*0260*/  IADD3 R21, PT, PT, R21, R2, RZ ;  /* 0x0000000215157210 */ /* 0x000fe20007ffe0ff */
[----:B0-----:R-:W-:-:S05]  /*0270*/  FADD R4, R5, R4 ;  /* 0x0000000405047221 */ /* 0x001fca0000000000 */
[----:B------:R-:W0:Y:S02]  /*0280*/  SHFL.DOWN PT, R7, R4, 0x4, 0x1f ;  /* 0x08801f0004077f89 */ /* 0x000e2400000e0000 */
[----:B0-----:R-:W-:-:S05]  /*0290*/  FADD R7, R4, R7 ;  /* 0x0000000704077221 */ /* 0x001fca0000000000 */
[----:B------:R-:W0:Y:S02]  /*02a0*/  SHFL.DOWN PT, R6, R7, 0x2, 0x1f ;  /* 0x08401f0007067f89 */ /* 0x000e2400000e0000 */
[----:B0-----:R-:W-:-:S05]  /*02b0*/  FADD R6, R7, R6 ;  /* 0x0000000607067221 */ /* 0x001fca0000000000 */
[----:B------:R-:W0:Y:S02]  /*02c0*/  SHFL.DOWN PT, R9, R6, 0x1, 0x1f ;  /* 0x08201f0006097f89 */ /* 0x000e2400000e0000 */
[----:B0-----:R-:W-:-:S05]  /*02d0*/  FADD R4, R6, R9 ;  /* 0x0000000906047221 */ /* 0x001fca0000000000 */
[----:B------:R0:W-:Y:S01]  /*02e0*/  @!P0 STS [R21], R4 ;  /* 0x0000000415008388 */ /* 0x0001e20000000800 */
[----:B------:R-:W-:Y:S01]  /*02f0*/  BAR.SYNC.DEFER_BLOCKING 0x0 ;  /* 0x0000000000007b1d */ /* 0x000fe20000010000 */
[----:B------:R-:W-:-:S13]  /*0300*/  ISETP.NE.AND P0, PT, R0, RZ, PT ;  /* 0x000000ff0000720c */ /* 0x000fda0003f05270 */
[----:B0-----:R-:W-:Y:S05]  /*0310*/  @P0 BRA `(.L_x_97) ;  /* 0x0000000400800947 */ /* 0x001fea0003800000 */
[----:B------:R-:W0:Y:S01]  /*0320*/  LDCU UR4, c[0x0][0x360] ;  /* 0x00006c00ff0477ac */ /* 0x000e220008000800 */
[----:B------:R-:W-:Y:S01]  /*0330*/  HFMA2 R23, -RZ, RZ, 0, 0 ;  /* 0x00000000ff177431 */ /* 0x000fe200000001ff */
[----:B------:R-:W-:Y:S01]  /*0340*/  MOV R19, RZ ;  /* 0x000000ff00137202 */ /* 0x000fe20000000f00 */
[----:B0-----:R-:W-:-:S04]  /*0350*/  UIADD3 UR4, UPT, UPT, UR4, 0x1f, URZ ;  /* 0x0000001f04047890 */ /* 0x001fc8000fffe0ff */
[----:B------:R-:W-:-:S04]  /*0360*/  USHF.R.U32.HI UR4, URZ, 0x5, UR4 ;  /* 0x00000005ff047899 */ /* 0x000fc80008011604 */
[----:B------:R-:W-:Y:S02]  /*0370*/  UIADD3 UR5, UPT, UPT, UR4, -0x1, URZ ;  /* 0xffffffff04057890 */ /* 0x000fe4000fffe0ff */
[----:B------:R-:W-:Y:S02]  /*0380*/  ULOP3.LUT UR6, UR4, 0xf, URZ, 0xc0, !UPT ;  /* 0x0000000f04067892 */ /* 0x000fe4000f8ec0ff */
[----:B------:R-:W-:Y:S02]  /*0390*/  UISETP.GE.U32.AND UP1, UPT, UR5, 0xf, UPT ;  /* 0x0000000f0500788c */ /* 0x000fe4000bf26070 */
[----:B------:R-:W-:-:S07]  /*03a0*/  UISETP.NE.AND UP0, UPT, UR6, URZ, UPT ;  /* 0x000000ff0600728c */ /* 0x000fce000bf05270 */
[----:B------:R-:W-:Y:S05]  /*03b0*/  BRA.U !UP1, `(.L_x_98) ;  /* 0x0000000109787547 */ /* 0x000fea000b800000 */
[----:B------:R-:W-:Y:S01]  /*03c0*/  ULOP3.LUT UR7, UR4, 0x70, URZ, 0xc0, !UPT ;  /* 0x0000007004077892 */ /* 0x000fe2000f8ec0ff */
[----:B------:R-:W-:Y:S01]  /*03d0*/  VIADD R22, R2, 0x20 ;  /* 0x0000002002167836 */ /* 0x000fe20000000000 */
[----:B------:R-:W-:Y:S01]  /*03e0*/  ULOP3.LUT UR5, UR4, 0x7fffff0, URZ, 0xc0, !UPT ;  /* 0x07fffff004057892 */ /* 0x000fe2000f8ec0ff */
[----:B------:R-:W-:-:S03]  /*03f0*/  MOV R19, RZ ;  /* 0x000000ff00137202 */ /* 0x000fc60000000f00 */
[----:B------:R-:W-:Y:S01]  /*0400*/  MOV R23, UR7 ;  /* 0x0000000700177c02 */ /* 0x000fe20008000f00 */
[----:B------:R-:W-:-:S12]  /*0410*/  UIADD3 UR5, UPT, UPT, -UR5, URZ, URZ ;  /* 0x000000ff05057290 */ /* 0x000fd8000fffe1ff */
.L_x_99:
[----:B------:R-:W0:Y:S01]  /*0420*/  LDS.128 R4, [R22+-0x20] ;  /* 0xffffe00016047984 */ /* 0x000e220000000c00 */
[----:B------:R-:W-:-:S03]  /*0430*/  UIADD3 UR5, UPT, UPT, UR5, 0x10, URZ ;  /* 0x0000001005057890 */ /* 0x000fc6000fffe0ff */
[----:B------:R-:W1:Y:S01]  /*0440*/  LDS.128 R8, [R22+-0x10] ;  /* 0xfffff00016087984 */ /* 0x000e620000000c00 */
[----:B------:R-:W-:-:S03]  /*0450*/  UISETP.NE.AND UP1, UPT, UR5, URZ, UPT ;  /* 0x000000ff0500728c */ /* 0x000fc6000bf25270 */
[----:B------:R-:W2:Y:S01]  /*0460*/  LDS.128 R12, [R22] ;  /* 0x00000000160c7984 */ /* 0x000ea20000000c00 */
[----:B0-----:R-:W-:-:S03]  /*0470*/  FADD R4, R4, R19 ;  /* 0x0000001304047221 */ /* 0x001fc60000000000 */
[----:B------:R0:W3:Y:S01]  /*0480*/  LDS.128 R16, [R22+0x10] ;  /* 0x0000100016107984 */ /* 0x0000e20000000c00 */
[----:B------:R-:W-:-:S04]  /*0490*/  FADD R5, R4, R5 ;  /* 0x0000000504057221 */ /* 0x000fc80000000000 */
[----:B------:R-:W-:Y:S01]  /*04a0*/  FADD R6, R5, R6 ;  /* 0x0000000605067221 */ /* 0x000fe20000000000 */
[----:B0-----:R-:W-:-:S03]  /*04b0*/  IADD3 R22, PT, PT, R22, 0x40, RZ ;  /* 0x0000004016167810 */ /* 0x001fc60007ffe0ff */
[----:B------:R-:W-:-:S04]  /*04c0*/  FADD R7, R6, R7 ;  /* 0x0000000706077221 */ /* 0x000fc80000000000 */
[----:B-1----:R-:W-:-:S04]  /*04d0*/  FADD R8, R7, R8 ;  /* 0x0000000807087221 */ /* 0x002fc80000000000 */
[----:B------:R-:W-:-:S04]  /*04e0*/  FADD R9, R8, R9 ;  /* 0x0000000908097221 */ /* 0x000fc80000000000 */
[----:B------:R-:W-:-:S04]  /*04f0*/  FADD R10, R9, R10 ;  /* 0x0000000a090a7221 */ /* 0x000fc80000000000 */
[----:B------:R-:W-:-:S04]  /*0500*/  FADD R11, R10, R11 ;  /* 0x0000000b0a0b7221 */ /* 0x000fc80000000000 */
[----:B--2---:R-:W-:-:S04]  /*0510*/  FADD R12, R11, R12 ;  /* 0x0000000c0b0c7221 */ /* 0x004fc80000000000 */
[----:B------:R-:W-:-:S04]  /*0520*/  FADD R13, R12, R13 ;  /* 0x0000000d0c0d7221 */ /* 0x000fc80000000000 */
[----:B------:R-:W-:-:S04]  /*0530*/  FADD R14, R13, R14 ;  /* 0x0000000e0d0e7221 */ /* 0x000fc80000000000 */
[----:B------:R-:W-:-:S04]  /*0540*/  FADD R15, R14, R15 ;  /* 0x0000000f0e0f7221 */ /* 0x000fc80000000000 */
[----:B---3--:R-:W-:-:S04]  /*0550*/  FADD R16, R15, R16 ;  /* 0x000000100f107221 */ /* 0x008fc80000000000 */
[----:B------:R-:W-:-:S04]  /*0560*/  FADD R17, R16, R17 ;  /* 0x0000001110117221 */ /* 0x000fc80000000000 */
[----:B------:R-:W-:-:S04]  /*0570*/  FADD R18, R17, R18 ;  /* 0x0000001211127221 */ /* 0x000fc80000000000 */
[----:B------:R-:W-:Y:S01]  /*0580*/  FADD R19, R18, R19 ;  /* 0x0000001312137221 */ /* 0x000fe20000000000 */
[----:B------:R-:W-:Y:S06]  /*0590*/  BRA.U UP1, `(.L_x_99) ;  /* 0xfffffffd01a07547 */ /* 0x000fec000b83ffff */
.L_x_98:
[----:B------:R-:W-:Y:S05]  /*05a0*/  BRA.U !UP0, `(.L_x_100) ;  /* 0x0000000108947547 */ /* 0x000fea000b800000 */
[----:B------:R-:W-:Y:S02]  /*05b0*/  UISETP.GE.U32.AND UP0, UPT, UR6, 0x8, UPT ;  /* 0x000000080600788c */ /* 0x000fe4000bf06070 */
[----:B------:R-:W-:-:S04]  /*05c0*/  ULOP3.LUT UR5, UR4, 0x7, URZ, 0xc0, !UPT ;  /* 0x0000000704057892 */ /* 0x000fc8000f8ec0ff */
[----:B------:R-:W-:-:S03]  /*05d0*/  UISETP.NE.AND UP1, UPT, UR5, URZ, UPT ;  /* 0x000000ff0500728c */ /* 0x000fc6000bf25270 */
[----:B------:R-:W-:Y:S08]  /*05e0*/  BRA.U !UP0, `(.L_x_101) ;  /* 0x0000000108307547 */ /* 0x000ff0000b800000 */
[C---:B------:R-:W-:Y:S02]  /*05f0*/  LEA R12, R23.reuse, R2, 0x2 ;  /* 0x00000002170c7211 */ /* 0x040fe400078e10ff */
[----:B------:R-:W-:-:S03]  /*0600*/  IADD3 R23, PT, PT, R23, 0x8, RZ ;  /* 0x0000000817177810 */ /* 0x000fc60007ffe0ff */
[----:B------:R-:W0:Y:S04]  /*0610*/  LDS.128 R4, [R12] ;  /* 0x000000000c047984 */ /* 0x000e280000000c00 */
[----:B------:R-:W1:Y:S01]  /*0620*/  LDS.128 R8, [R12+0x10] ;  /* 0x000010000c087984 */ /* 0x000e620000000c00 */
[----:B0-----:R-:W-:-:S04]  /*0630*/  FADD R4, R19, R4 ;  /* 0x0000000413047221 */ /* 0x001fc80000000000 */
[----:B------:R-:W-:-:S04]  /*0640*/  FADD R5, R4, R5 ;  /* 0x0000000504057221 */ /* 0x000fc80000000000 */
[----:B------:R-:W-:-:S04]  /*0650*/  FADD R6, R5, R6 ;  /* 0x0000000605067221 */ /* 0x000fc80000000000 */
[----:B------:R-:W-:-:S04]  /*0660*/  FADD R7, R6, R7 ;  /* 0x0000000706077221 */ /* 0x000fc80000000000 */
[----:B-1----:R-:W-:-:S04]  /*0670*/  FADD R8, R7, R8 ;  /* 0x0000000807087221 */ /* 0x002fc80000000000 */
[----:B------:R-:W-:-:S04]  /*0680*/  FADD R9, R8, R9 ;  /* 0x0000000908097221 */ /* 0x000fc80000000000 */
[----:B------:R-:W-:-:S04]  /*0690*/  FADD R10, R9, R10 ;  /* 0x0000000a090a7221 */ /* 0x000fc80000000000 */
[----:B------:R-:W-:-:S07]  /*06a0*/  FADD R19, R10, R11 ;  /* 0x0000000b0a137221 */ /* 0x000fce0000000000 */
.L_x_101:
[----:B------:R-:W-:Y:S05]  /*06b0*/  BRA.U !UP1, `(.L_x_100) ;  /* 0x0000000109507547 */ /* 0x000fea000b800000 */
[----:B------:R-:W-:Y:S02]  /*06c0*/  UISETP.GE.U32.AND UP0, UPT, UR5, 0x4, UPT ;  /* 0x000000040500788c */ /* 0x000fe4000bf06070 */
[----:B------:R-:W-:-:S04]  /*06d0*/  ULOP3.LUT UR4, UR4, 0x3, URZ, 0xc0, !UPT ;  /* 0x0000000304047892 */ /* 0x000fc8000f8ec0ff */
[----:B------:R-:W-:-:S03]  /*06e0*/  UISETP.NE.AND UP1, UPT, UR4, URZ, UPT ;  /* 0x000000ff0400728c */ /* 0x000fc6000bf25270 */
[----:B------:R-:W-:Y:S08]  /*06f0*/  BRA.U !UP0, `(.L_x_102) ;  /* 0x00000001081c7547 */ /* 0x000ff0000b800000 */
[C---:B------:R-:W-:Y:S02]  /*0700*/  LEA R4, R23.reuse, R2, 0x2 ;  /* 0x0000000217047211 */ /* 0x040fe400078e10ff */
[----:B------:R-:W-:-:S04]  /*0710*/  IADD3 R23, PT, PT, R23, 0x4, RZ ;  /* 0x0000000417177810 */ /* 0x000fc80007ffe0ff */
[----:B------:R-:W0:Y:S02]  /*0720*/  LDS.128 R4, [R4] ;  /* 0x0000000004047984 */ /* 0x000e240000000c00 */
[----:B0-----:R-:W-:-:S04]  /*0730*/  FADD R8, R19, R4 ;  /* 0x0000000413087221 */ /* 0x001fc80000000000 */
[----:B------:R-:W-:-:S04]  /*0740*/  FADD R5, R8, R5 ;  /* 0x0000000508057221 */ /* 0x000fc80000000000 */
[----:B------:R-:W-:-:S04]  /*0750*/  FADD R6, R5, R6 ;  /* 0x0000000605067221 */ /* 0x000fc80000000000 */
[----:B------:R-:W-:-:S07]  /*0760*/  FADD R19, R6, R7 ;  /* 0x0000000706137221 */ /* 0x000fce0000000000 */
.L_x_102:
[----:B------:R-:W-:Y:S05]  /*0770*/  BRA.U !UP1, `(.L_x_100) ;  /* 0x0000000109207547 */ /* 0x000fea000b800000 */
[----:B------:R-:W-:Y:S01]  /*0780*/  IMAD R2, R23, 0x4, R2 ;  /* 0x0000000417027824 */ /* 0x000fe200078e0202 */
[----:B------:R-:W-:-:S12]  /*0790*/  UIADD3 UR4, UPT, UPT, -UR4, URZ, URZ ;  /* 0x000000ff04047290 */ /* 0x000fd8000fffe1ff */
.L_x_103:
[----:B------:R0:W1:Y:S01]  /*07a0*/  LDS R4, [R2] ;  /* 0x0000000002047984 */ /* 0x0000620000000800 */
[----:B------:R-:W-:-:S04]  /*07b0*/  UIADD3 UR4, UPT, UPT, UR4, 0x1, URZ ;  /* 0x0000000104047890 */ /* 0x000fc8000fffe0ff */
[----:B------:R-:W-:Y:S01]  /*07c0*/  UISETP.NE.AND UP0, UPT, UR4, URZ, UPT ;  /* 0x000000ff0400728c */ /* 0x000fe2000bf05270 */
[----:B0-----:R-:W-:Y:S01]  /*07d0*/  IADD3 R2, PT, PT, R2, 0x4, RZ ;  /* 0x0000000402027810 */ /* 0x001fe20007ffe0ff */
[----:B-1----:R-:W-:-:S07]  /*07e0*/  FADD R19, R4, R19 ;  /* 0x0000001304137221 */ /* 0x002fce0000000000 */
[----:B------:R-:W-:Y:S05]  /*07f0*/  BRA.U UP0, `(.L_x_103) ;  /* 0xfffffffd00e87547 */ /* 0x000fea000b83ffff */
.L_x_100:
[----:B------:R-:W-:-:S04]  /*0800*/  I2FP.F32.S32 R4, UR10 ;  /* 0x0000000a00047c45 */ /* 0x000fc80008201400 */
[----:B------:R-:W0:Y:S08]  /*0810*/  MUFU.RCP R5, R4 ;  /* 0x0000000400057308 */ /* 0x000e300000001000 */
[----:B------:R-:W1:Y:S01]  /*0820*/  FCHK P0, R19, R4 ;  /* 0x0000000413007302 */ /* 0x000e620000000000 */
[----:B0-----:R-:W-:-:S04]  /*0830*/  FFMA R2, -R4, R5, 1 ;  /* 0x3f80000004027423 */ /* 0x001fc80000000105 */
[----:B------:R-:W-:-:S04]  /*0840*/  FFMA R2, R5, R2, R5 ;  /* 0x0000000205027223 */ /* 0x000fc80000000005 */
[----:B------:R-:W-:-:S04]  /*0850*/  FFMA R5, R2, R19, RZ ;  /* 0x0000001302057223 */ /* 0x000fc800000000ff */
[----:B------:R-:W-:-:S04]  /*0860*/  FFMA R6, -R4, R5, R19 ;  /* 0x0000000504067223 */ /* 0x000fc80000000113 */
[----:B------:R-:W-:Y:S01]  /*0870*/  FFMA R5, R2, R6, R5 ;  /* 0x0000000602057223 */ /* 0x000fe20000000005 */
[----:B-1----:R-:W-:Y:S06]  /*0880*/  @!P0 BRA `(.L_x_104) ;  /* 0x0000000000108947 */ /* 0x002fec0003800000 */
[----:B------:R-:W-:Y:S02]  /*0890*/  MOV R2, R4 ;  /* 0x0000000400027202 */ /* 0x000fe40000000f00 */
[----:B------:R-:W-:-:S07]  /*08a0*/  MOV R4, 0x8c0 ;  /* 0x000008c000047802 */ /* 0x000fce0000000f00 */
[----:B------:R-:W-:Y:S05]  /*08b0*/  CALL.REL.NOINC `($__internal_1_$__cuda_sm3x_div_rn_noftz_f32_slowpath) ;  /* 0x0000000800b87944 */ /* 0x000fea0003c00000 */
[----:B------:R-:W-:-:S07]  /*08c0*/  MOV R5, R2 ;  /* 0x0000000200057202 */ /* 0x000fce0000000f00 */
.L_x_104:
[----:B------:R-:W0:Y:S01]  /*08d0*/  S2UR UR5, SR_CgaCtaId ;  /* 0x00000000000579c3 */ /* 0x000e220000008800 */
[----:B------:R-:W-:Y:S02]  /*08e0*/  UMOV UR4, 0x400 ;  /* 0x0000040000047882 */ /* 0x000fe40000000000 */
[----:B0-----:R-:W-:-:S06]  /*08f0*/  ULEA UR4, UR5, UR4, 0x18 ;  /* 0x0000000405047291 */ /* 0x001fcc000f8ec0ff */
[----:B------:R-:W-:-:S05]  /*0900*/  MOV R2, UR4 ;  /* 0x0000000400027c02 */ /* 0x000fca0008000f00 */
[----:B------:R0:W-:Y:S02]  /*0910*/  STS [R2], R5 ;  /* 0x0000000502007388 */ /* 0x0001e40000000800 */
.L_x_97:
[----:B------:R-:W-:Y:S05]  /*0920*/  BSYNC.RECONVERGENT B0 ;  /* 0x0000000000007941 */ /* 0x000fea0003800200 */
.L_x_96:
[----:B------:R-:W-:Y:S01]  /*0930*/  BAR.SYNC.DEFER_BLOCKING 0x0 ;  /* 0x0000000000007b1d */ /* 0x000fe20000010000 */
[----:B------:R-:W-:-:S05]  /*0940*/  HFMA2 R8, -RZ, RZ, 0, 0 ;  /* 0x00000000ff087431 */ /* 0x000fca00000001ff */
[----:B------:R-:W1:Y:S01]  /*0950*/  LDCU UR10, c[0x0][0x3a8] ;  /* 0x00007500ff0a77ac */ /* 0x000e620008000800 */
[----:B------:R-:W-:Y:S01]  /*0960*/  BSSY.RECONVERGENT B0, `(.L_x_105) ;  /* 0x0000010000007945 */ /* 0x000fe20003800200 */
[----:B------:R2:W3:Y:S01]  /*0970*/  LDS R22, [R2] ;  /* 0x0000000002167984 */ /* 0x0004e20000000800 */
[----:B-1----:R-:W-:-:S13]  /*0980*/  ISETP.GE.AND P0, PT, R0, UR10, PT ;  /* 0x0000000a00007c0c */ /* 0x002fda000bf06270 */
[----:B--2---:R-:W-:Y:S05]  /*0990*/  @P0 BRA `(.L_x_106) ;  /* 0x0000000000300947 */ /* 0x004fea0003800000 */
[----:B------:R-:W1:Y:S01]  /*09a0*/  LDC R11, c[0x0][0x360] ;  /* 0x0000d800ff0b7b82 */ /* 0x000e620000000800 */
[----:B------:R-:W-:Y:S02]  /*09b0*/  MOV R8, RZ ;  /* 0x000000ff00087202 */ /* 0x000fe40000000f00 */
[----:B------:R-:W-:-:S05]  /*09c0*/  MOV R10, R0 ;  /* 0x00000000000a7202 */ /* 0x000fca0000000f00 */
[----:B------:R-:W2:Y:S02]  /*09d0*/  LDC.64 R6, c[0x0][0x380] ;  /* 0x0000e000ff067b82 */ /* 0x000ea40000000a00 */
.L_x_107:
[----:B0-----:R-:W-:-:S04]  /*09e0*/  IMAD R5, R3, UR10, R10 ;  /* 0x0000000a03057c24 */ /* 0x001fc8000f8e020a */
[----:B--2---:R-:W-:-:S06]  /*09f0*/  IMAD.WIDE R4, R5, 0x4, R6 ;  /* 0x0000000405047825 */ /* 0x004fcc00078e0206 */
[----:B------:R-:W3:Y:S01]  /*0a00*/  LDG.E R5, desc[UR8][R4.64] ;  /* 0x0000000804057981 */ /* 0x000ee2000c1e1900 */
[----:B-1----:R-:W-:-:S05]  /*0a10*/  IMAD.IADD R10, R11, 0x1, R10 ;  /* 0x000000010b0a7824 */ /* 0x002fca00078e020a */
[----:B------:R-:W-:Y:S01]  /*0a20*/  ISETP.GE.AND P0, PT, R10, UR10, PT ;  /* 0x0000000a0a007c0c */ /* 0x000fe2000bf06270 */
[----:B---3--:R-:W-:-:S04]  /*0a30*/  FADD R9, -R22, R5 ;  /* 0x0000000516097221 */ /* 0x008fc80000000100 */
[----:B------:R-:W-:-:S08]  /*0a40*/  FFMA R8, R9, R9, R8 ;  /* 0x0000000909087223 */ /* 0x000fd00000000008 */
[----:B------:R-:W-:Y:S05]  /*0a50*/  @!P0 BRA `(.L_x_107) ;  /* 0xfffffffc00e08947 */ /* 0x000fea000383ffff */
.L_x_106:
[----:B------:R-:W-:Y:S05]  /*0a60*/  BSYNC.RECONVERGENT B0 ;  /* 0x0000000000007941 */ /* 0x000fea0003800200 */
.L_x_105:
[----:B0-----:R-:W0:Y:S01]  /*0a70*/  SHFL.DOWN PT, R5, R8, 0x10, 0x1f ;  /* 0x0a001f0008057f89 */ /* 0x001e2200000e0000 */
[----:B------:R-:W-:Y:S01]  /*0a80*/  ISETP.NE.AND P0, PT, R20, RZ, PT ;  /* 0x000000ff1400720c */ /* 0x000fe20003f05270 */
[----:B------:R-:W-:Y:S01]  /*0a90*/  BSSY.RECONVERGENT B0, `(.L_x_108) ;  /* 0x0000070000007945 */ /* 0x000fe20003800200 */
[----:B0-----:R-:W-:-:S05]  /*0aa0*/  FADD R5, R5, R8 ;  /* 0x0000000805057221 */ /* 0x001fca0000000000 */
[----:B------:R-:W0:Y:S02]  /*0ab0*/  SHFL.DOWN PT, R4, R5, 0x8, 0x1f ;  /* 0x09001f0005047f89 */ /* 0x000e2400000e0000 */
        /* <DEDUP_REMOVED lines=22> */
[----:B------:R-:W-:Y:S01]  /*0c20*/  IADD3 R20, PT, PT, R2, 0x20, RZ ;  /* 0x0000002002147810 */ /* 0x000fe20007ffe0ff */
[----:B------:R-:W-:Y:S01]  /*0c30*/  ULOP3.LUT UR5, UR4, 0x7fffff0, URZ, 0xc0, !UPT ;  /* 0x07fffff004057892 */ /* 0x000fe2000f8ec0ff */
[----:B------:R-:W-:-:S03]  /*0c40*/  MOV R19, RZ ;  /* 0x000000ff00137202 */ /* 0x000fc60000000f00 */
[----:B------:R-:W-:Y:S01]  /*0c50*/  MOV R21, UR7 ;  /* 0x0000000700157c02 */ /* 0x000fe20008000f00 */
[----:B------:R-:W-:-:S12]  /*0c60*/  UIADD3 UR5, UPT, UPT, -UR5, URZ, URZ ;  /* 0x000000ff05057290 */ /* 0x000fd8000fffe1ff */
.L_x_111:
[----:B------:R-:W0:Y:S01]  /*0c70*/  LDS.128 R4, [R20+-0x20] ;  /* 0xffffe00014047984 */ /* 0x000e220000000c00 */
[----:B------:R-:W-:-:S03]  /*0c80*/  UIADD3 UR5, UPT, UPT, UR5, 0x10, URZ ;  /* 0x0000001005057890 */ /* 0x000fc6000fffe0ff */
[----:B------:R-:W1:Y:S01]  /*0c90*/  LDS.128 R8, [R20+-0x10] ;  /* 0xfffff00014087984 */ /* 0x000e620000000c00 */
[----:B------:R-:W-:-:S03]  /*0ca0*/  UISETP.NE.AND UP1, UPT, UR5, URZ, UPT ;  /* 0x000000ff0500728c */ /* 0x000fc6000bf25270 */
[----:B------:R-:W2:Y:S01]  /*0cb0*/  LDS.128 R12, [R20] ;  /* 0x00000000140c7984 */ /* 0x000ea20000000c00 */
[----:B0-----:R-:W-:-:S03]  /*0cc0*/  FADD R4, R4, R19 ;  /* 0x0000001304047221 */ /* 0x001fc60000000000 */
[----:B------:R0:W4:Y:S01]  /*0cd0*/  LDS.128 R16, [R20+0x10] ;  /* 0x0000100014107984 */ /* 0x0001220000000c00 */
        /* <DEDUP_REMOVED lines=12> */
[----:B----4-:R-:W-:-:S04]  /*0da0*/  FADD R16, R15, R16 ;  /* 0x000000100f107221 */ /* 0x010fc80000000000 */
[----:B------:R-:W-:-:S04]  /*0db0*/  FADD R17, R16, R17 ;  /* 0x0000001110117221 */ /* 0x000fc80000000000 */
[----:B------:R-:W-:-:S04]  /*0dc0*/  FADD R18, R17, R18 ;  /* 0x0000001211127221 */ /* 0x000fc80000000000 */
[----:B------:R-:W-:Y:S01]  /*0dd0*/  FADD R19, R18, R19 ;  /* 0x0000001312137221 */ /* 0x000fe20000000000 */
[----:B------:R-:W-:Y:S06]  /*0de0*/  BRA.U UP1, `(.L_x_111) ;  /* 0xfffffffd01a07547 */ /* 0x000fec000b83ffff */
.L_x_110:
[----:B------:R-:W-:Y:S05]  /*0df0*/  BRA.U !UP0, `(.L_x_112) ;  /* 0x0000000108947547 */ /* 0x000fea000b800000 */
[----:B------:R-:W-:Y:S02]  /*0e00*/  UISETP.GE.U32.AND UP0, UPT, UR6, 0x8, UPT ;  /* 0x000000080600788c */ /* 0x000fe4000bf06070 */
[----:B------:R-:W-:-:S04]  /*0e10*/  ULOP3.LUT UR5, UR4, 0x7, URZ, 0xc0, !UPT ;  /* 0x0000000704057892 */ /* 0x000fc8000f8ec0ff */
[----:B------:R-:W-:-:S03]  /*0e20*/  UISETP.NE.AND UP1, UPT, UR5, URZ, UPT ;  /* 0x000000ff0500728c */ /* 0x000fc6000bf25270 */
[----:B------:R-:W-:Y:S08]  /*0e30*/  BRA.U !UP0, `(.L_x_113) ;  /* 0x0000000108307547 */ /* 0x000ff0000b800000 */
[C---:B------:R-:W-:Y:S01]  /*0e40*/  LEA R12, R21.reuse, R2, 0x2 ;  /* 0x00000002150c7211 */ /* 0x040fe200078e10ff */
[----:B------:R-:W-:-:S04]  /*0e50*/  VIADD R21, R21, 0x8 ;  /* 0x0000000815157836 */ /* 0x000fc80000000000 */
        /* <DEDUP_REMOVED lines=10> */
.L_x_113:
        /* <DEDUP_REMOVED lines=12> */
.L_x_114:
[----:B------:R-:W-:Y:S05]  /*0fc0*/  BRA.U !UP1, `(.L_x_112) ;  /* 0x0000000109207547 */ /* 0x000fea000b800000 */
[----:B------:R-:W-:Y:S01]  /*0fd0*/  LEA R2, R21, R2, 0x2 ;  /* 0x0000000215027211 */ /* 0x000fe200078e10ff */
[----:B------:R-:W-:-:S12]  /*0fe0*/  UIADD3 UR4, UPT, UPT, -UR4, URZ, URZ ;  /* 0x000000ff04047290 */ /* 0x000fd8000fffe1ff */
.L_x_115:
[----:B------:R0:W1:Y:S01]  /*0ff0*/  LDS R4, [R2] ;  /* 0x0000000002047984 */ /* 0x0000620000000800 */
[----:B------:R-:W-:-:S04]  /*1000*/  UIADD3 UR4, UPT, UPT, UR4, 0x1, URZ ;  /* 0x0000000104047890 */ /* 0x000fc8000fffe0ff */
[----:B------:R-:W-:Y:S01]  /*1010*/  UISETP.NE.AND UP0, UPT, UR4, URZ, UPT ;  /* 0x000000ff0400728c */ /* 0x000fe2000bf05270 */
[----:B0-----:R-:W-:Y:S01]  /*1020*/  IADD3 R2, PT, PT, R2, 0x4, RZ ;  /* 0x0000000402027810 */ /* 0x001fe20007ffe0ff */
[----:B-1----:R-:W-:-:S07]  /*1030*/  FADD R19, R4, R19 ;  /* 0x0000001304137221 */ /* 0x002fce0000000000 */
[----:B------:R-:W-:Y:S05]  /*1040*/  BRA.U UP0, `(.L_x_115) ;  /* 0xfffffffd00e87547 */ /* 0x000fea000b83ffff */
.L_x_112:
[----:B------:R-:W-:Y:S01]  /*1050*/  I2FP.F32.S32 R6, UR10 ;  /* 0x0000000a00067c45 */ /* 0x000fe20008201400 */
[----:B------:R-:W-:Y:S03]  /*1060*/  BSSY.RECONVERGENT B1, `(.L_x_116) ;  /* 0x000000d000017945 */ /* 0x000fe60003800200 */
        /* <DEDUP_REMOVED lines=10> */
[----:B---3--:R-:W-:Y:S05]  /*1110*/  CALL.REL.NOINC `($__internal_1_$__cuda_sm3x_div_rn_noftz_f32_slowpath) ;  /* 0x0000000000a07944 */ /* 0x008fea0003c00000 */
[----:B------:R-:W-:-:S07]  /*1120*/  MOV R5, R2 ;  /* 0x0000000200057202 */ /* 0x000fce0000000f00 */
.L_x_117:
[----:B------:R-:W-:Y:S05]  /*1130*/  BSYNC.RECONVERGENT B1 ;  /* 0x0000000000017941 */ /* 0x000fea0003800200 */
.L_x_116:
[----:B------:R-:W0:Y:S01]  /*1140*/  S2UR UR5, SR_CgaCtaId ;  /* 0x00000000000579c3 */ /* 0x000e220000008800 */
[----:B------:R-:W-:Y:S02]  /*1150*/  UMOV UR4, 0x400 ;  /* 0x0000040000047882 */ /* 0x000fe40000000000 */
[----:B0-----:R-:W-:-:S06]  /*1160*/  ULEA UR4, UR5, UR4, 0x18 ;  /* 0x0000000405047291 */ /* 0x001fcc000f8ec0ff */
[----:B------:R-:W-:-:S05]  /*1170*/  MOV R2, UR4 ;  /* 0x0000000400027c02 */ /* 0x000fca0008000f00 */
[----:B------:R0:W-:Y:S02]  /*1180*/  STS [R2], R5 ;  /* 0x0000000502007388 */ /* 0x0001e40000000800 */
.L_x_109:
[----:B------:R-:W-:Y:S05]  /*1190*/  BSYNC.RECONVERGENT B0 ;  /* 0x0000000000007941 */ /* 0x000fea0003800200 */
.L_x_108:
[----:B------:R-:W-:Y:S06]  /*11a0*/  BAR.SYNC.DEFER_BLOCKING 0x0 ;  /* 0x0000000000007b1d */ /* 0x000fec0000010000 */
[----:B------:R-:W1:Y:S01]  /*11b0*/  LDCU UR5, c[0x0][0x3a8] ;  /* 0x00007500ff0577ac */ /* 0x000e620008000800 */
[----:B------:R-:W2:Y:S01]  /*11c0*/  LDCU UR4, c[0x0][0x3ac] ;  /* 0x00007580ff0477ac */ /* 0x000ea20008000800 */
[----:B0-----:R-:W2:Y:S01]  /*11d0*/  LDS R2, [R2] ;  /* 0x0000000002027984 */ /* 0x001ea20000000800 */
[----:B-1----:R-:W-:Y:S01]  /*11e0*/  ISETP.GE.AND P0, PT, R0, UR5, PT ;  /* 0x0000000500007c0c */ /* 0x002fe2000bf06270 */
[----:B--2---:R-:W-:-:S12]  /*11f0*/  FADD R12, R2, UR4 ;  /* 0x00000004020c7e21 */ /* 0x004fd80008000000 */
[----:B------:R-:W-:Y:S05]  /*1200*/  @P0 EXIT ;  /* 0x000000000000094d */ /* 0x000fea0003800000 */
[C---:B------:R-:W-:Y:S01]  /*1210*/  FSETP.GEU.AND P0, PT, |R12|.reuse, 1.175494350822287508e-38, PT ;  /* 0x008000000c00780b */ /* 0x040fe20003f0e200 */
[----:B------:R-:W0:Y:S01]  /*1220*/  LDC.64 R4, c[0x0][0x380] ;  /* 0x0000e000ff047b82 */ /* 0x000e220000000a00 */
[----:B------:R-:W1:Y:S07]  /*1230*/  LDCU UR4, c[0x0][0x360] ;  /* 0x00006c00ff0477ac */ /* 0x000e6e0008000800 */
[----:B------:R-:W2:Y:S04]  /*1240*/  LDC.64 R6, c[0x0][0x388] ;  /* 0x0000e200ff067b82 */ /* 0x000ea80000000a00 */
[----:B------:R-:W-:-:S04]  /*1250*/  @!P0 FMUL R12, R12, 16777216 ;  /* 0x4b8000000c0c8820 */ /* 0x000fc80000400000 */
[----:B------:R-:W4:Y:S01]  /*1260*/  LDC.64 R8, c[0x0][0x390] ;  /* 0x0000e400ff087b82 */ /* 0x000f220000000a00 */
[----:B------:R-:W5:Y:S07]  /*1270*/  MUFU.RSQ R2, R12 ;  /* 0x0000000c00027308 */ /* 0x000f6e0000001400 */
[----:B------:R-:W0:Y:S01]  /*1280*/  LDC.64 R10, c[0x0][0x398] ;  /* 0x0000e600ff0a7b82 */ /* 0x000e220000000a00 */
[----:B-1---5:R-:W-:-:S07]  /*1290*/  @!P0 FMUL R2, R2, 4096 ;  /* 0x4580000002028820 */ /* 0x022fce0000400000 */
.L_x_118:
[----:B-1----:R-:W-:-:S04]  /*12a0*/  IMAD R19, R3, UR5, R0 ;  /* 0x0000000503137c24 */ /* 0x002fc8000f8e0200 */
[----:B0-----:R-:W-:-:S04]  /*12b0*/  IMAD.WIDE R12, R19, 0x4, R4 ;  /* 0x00000004130c7825 */ /* 0x001fc800078e0204 */
[C---:B--2---:R-:W-:Y:S02]  /*12c0*/  IMAD.WIDE R14, R0.reuse, 0x4, R6 ;  /* 0x00000004000e7825 */ /* 0x044fe400078e0206 */
[----:B------:R-:W3:Y:S02]  /*12d0*/  LDG.E R13, desc[UR8][R12.64] ;  /* 0x000000080c0d7981 */ /* 0x000ee4000c1e1900 */
[----:B----4-:R-:W-:Y:S02]  /*12e0*/  IMAD.WIDE R16, R0, 0x4, R8 ;  /* 0x0000000400107825 */ /* 0x010fe400078e0208 */
[----:B------:R-:W2:Y:S04]  /*12f0*/  LDG.E R14, desc[UR8][R14.64] ;  /* 0x000000080e0e7981 */ /* 0x000ea8000c1e1900 */
[----:B------:R-:W2:Y:S01]  /*1300*/  LDG.E R16, desc[UR8][R16.64] ;  /* 0x0000000810107981 */ /* 0x000ea2000c1e1900 */
[----:B------:R-:W-:-:S04]  /*1310*/  IMAD.WIDE R18, R19, 0x4, R10 ;  /* 0x0000000413127825 */ /* 0x000fc800078e020a */
[----:B------:R-:W-:-:S05]  /*1320*/  VIADD R0, R0, UR4 ;  /* 0x0000000400007c36 */ /* 0x000fca0008000000 */
[----:B------:R-:W-:Y:S01]  /*1330*/  ISETP.GE.AND P0, PT, R0, UR5, PT ;  /* 0x0000000500007c0c */ /* 0x000fe2000bf06270 */
[----:B---3--:R-:W-:-:S04]  /*1340*/  FADD R21, -R22, R13 ;  /* 0x0000000d16157221 */ /* 0x008fc80000000100 */
[----:B------:R-:W-:-:S04]  /*1350*/  FMUL R21, R2, R21 ;  /* 0x0000001502157220 */ /* 0x000fc80000400000 */
[----:B--2---:R-:W-:-:S05]  /*1360*/  FFMA R21, R21, R14, R16 ;  /* 0x0000000e15157223 */ /* 0x004fca0000000010 */
[----:B------:R1:W-:Y:S01]  /*1370*/  STG.E desc[UR8][R18.64], R21 ;  /* 0x0000001512007986 */ /* 0x0003e2000c101908 */
[----:B------:R-:W-:Y:S05]  /*1380*/  @!P0 BRA `(.L_x_118) ;  /* 0xfffffffc00c48947 */ /* 0x000fea000383ffff */
[----:B------:R-:W-:Y:S05]  /*1390*/  EXIT ;  /* 0x000000000000794d */ /* 0x000fea0003800000 */
        .weak           $__internal_1_$__cuda_sm3x_div_rn_noftz_f32_slowpath
        .type           $__internal_1_$__cuda_sm3x_div_rn_noftz_f32_slowpath,@function
        .size           $__internal_1_$__cuda_sm3x_div_rn_noftz_f32_slowpath,(.L_x_132 - $__internal_1_$__cuda_sm3x_div_rn_noftz_f32_slowpath)
$__internal_1_$__cuda_sm3x_div_rn_noftz_f32_slowpath:
[----:B------:R-:W-:Y:S01]  /*13a0*/  SHF.R.U32.HI R6, RZ, 0x17, R2 ;  /* 0x00000017ff067819 */ /* 0x000fe20000011602 */
[----:B------:R-:W-:Y:S01]  /*13b0*/  BSSY.RECONVERGENT B2, `(.L_x_119) ;  /* 0x0000062000027945 */ /* 0x000fe20003800200 */
[----:B------:R-:W-:Y:S02]  /*13c0*/  SHF.R.U32.HI R5, RZ, 0x17, R19 ;  /* 0x00000017ff057819 */ /* 0x000fe40000011613 */
[----:B------:R-:W-:Y:S02]  /*13d0*/  LOP3.LUT R13, R6, 0xff, RZ, 0xc0, !PT ;  /* 0x000000ff060d7812 */ /* 0x000fe400078ec0ff */
[----:B------:R-:W-:Y:S02]  /*13e0*/  LOP3.LUT R6, R5, 0xff, RZ, 0xc0, !PT ;  /* 0x000000ff05067812 */ /* 0x000fe400078ec0ff */
[----:B------:R-:W-:Y:S02]  /*13f0*/  IADD3 R8, PT, PT, R13, -0x1, RZ ;  /* 0xffffffff0d087810 */ /* 0x000fe40007ffe0ff */
[----:B------:R-:W-:-:S02]  /*1400*/  IADD3 R7, PT, PT, R6, -0x1, RZ ;  /* 0xffffffff06077810 */ /* 0x000fc40007ffe0ff */
[----:B------:R-:W-:-:S04]  /*1410*/  ISETP.GT.U32.AND P0, PT, R8, 0xfd, PT ;  /* 0x000000fd0800780c */ /* 0x000fc80003f04070 */
[----:B------:R-:W-:-:S13]  /*1420*/  ISETP.GT.U32.OR P0, PT, R7, 0xfd, P0 ;  /* 0x000000fd0700780c */ /* 0x000fda0000704470 */
[----:B------:R-:W-:Y:S01]  /*1430*/  @!P0 MOV R5, RZ ;  /* 0x000000ff00058202 */ /* 0x000fe20000000f00 */
[----:B------:R-:W-:Y:S06]  /*1440*/  @!P0 BRA `(.L_x_120) ;  /* 0x00000000005c8947 */ /* 0x000fec0003800000 */
[----:B------:R-:W-:Y:S02]  /*1450*/  FSETP.GTU.FTZ.AND P0, PT, |R19|, +INF , PT ;  /* 0x7f8000001300780b */ /* 0x000fe40003f1c200 */
        /* <DEDUP_REMOVED lines=18> */
[----:B------:R-:W-:Y:S01]  /*1580*/  @!P0 FFMA R19, R19, 1.84467440737095516160e+19, RZ ;  /* 0x5f80000013138823 */ /* 0x000fe200000000ff */
[----:B------:R-:W-:Y:S01]  /*1590*/  @!P0 MOV R5, 0xffffffc0 ;  /* 0xffffffc000058802 */ /* 0x000fe20000000f00 */
[----:B------:R-:W-:-:S03]  /*15a0*/  @!P1 FFMA R2, R2, 1.84467440737095516160e+19, RZ ;  /* 0x5f80000002029823 */ /* 0x000fc600000000ff */
[----:B------:R-:W-:-:S07]  /*15b0*/  @!P1 IADD3 R5, PT, PT, R5, 0x40, RZ ;  /* 0x0000004005059810 */ /* 0x000fce0007ffe0ff */
.L_x_120:
[----:B------:R-:W-:Y:S01]  /*15c0*/  LEA R7, R13, 0xc0800000, 0x17 ;  /* 0xc08000000d077811 */ /* 0x000fe200078eb8ff */
[----:B------:R-:W-:Y:S01]  /*15d0*/  VIADD R6, R6, 0xffffff81 ;  /* 0xffffff8106067836 */ /* 0x000fe20000000000 */
[----:B------:R-:W-:Y:S02]  /*15e0*/  BSSY.RECONVERGENT B3, `(.L_x_125) ;  /* 0x0000035000037945 */ /* 0x000fe40003800200 */
[----:B------:R-:W-:Y:S01]  /*15f0*/  IADD3 R7, PT, PT, -R7, R2, RZ ;  /* 0x0000000207077210 */ /* 0x000fe20007ffe1ff */
[----:B------:R-:W-:-:S03]  /*1600*/  IMAD R2, R6, -0x800000, R19 ;  /* 0xff80000006027824 */ /* 0x000fc600078e0213 */
[----:B------:R-:W0:Y:S01]  /*1610*/  MUFU.RCP R8, R7 ;  /* 0x0000000700087308 */ /* 0x000e220000001000 */
[----:B------:R-:W-:-:S04]  /*1620*/  FADD.FTZ R9, -R7, -RZ ;  /* 0x800000ff07097221 */ /* 0x000fc80000010100 */
[----:B0-----:R-:W-:-:S04]  /*1630*/  FFMA R11, R8, R9, 1 ;  /* 0x3f800000080b7423 */ /* 0x001fc80000000009 */
[----:B------:R-:W-:-:S04]  /*1640*/  FFMA R15, R8, R11, R8 ;  /* 0x0000000b080f7223 */ /* 0x000fc80000000008 */
[----:B------:R-:W-:-:S04]  /*1650*/  FFMA R8, R2, R15, RZ ;  /* 0x0000000f02087223 */ /* 0x000fc800000000ff */
[----:B------:R-:W-:-:S04]  /*1660*/  FFMA R11, R9, R8, R2 ;  /* 0x00000008090b7223 */ /* 0x000fc80000000002 */
[----:B------:R-:W-:Y:S01]  /*1670*/  FFMA R10, R15, R11, R8 ;  /* 0x0000000b0f0a7223 */ /* 0x000fe20000000008 */
[----:B------:R-:W-:-:S03]  /*1680*/  IADD3 R8, PT, PT, R6, 0x7f, -R13 ;  /* 0x0000007f06087810 */ /* 0x000fc60007ffe80d */
[----:B------:R-:W-:Y:S01]  /*1690*/  FFMA R9, R9, R10, R2 ;  /* 0x0000000a09097223 */ /* 0x000fe20000000002 */
[----:B------:R-:W-:-:S03]  /*16a0*/  IADD3 R5, PT, PT, R8, R5, RZ ;  /* 0x0000000508057210 */ /* 0x000fc60007ffe0ff */
[----:B------:R-:W-:-:S05]  /*16b0*/  FFMA R2, R15, R9, R10 ;  /* 0x000000090f027223 */ /* 0x000fca000000000a */
[----:B------:R-:W-:-:S04]  /*16c0*/  SHF.R.U32.HI R6, RZ, 0x17, R2 ;  /* 0x00000017ff067819 */ /* 0x000fc80000011602 */
[----:B------:R-:W-:-:S04]  /*16d0*/  LOP3.LUT R6, R6, 0xff, RZ, 0xc0, !PT ;  /* 0x000000ff06067812 */ /* 0x000fc800078ec0ff */
[----:B------:R-:W-:-:S04]  /*16e0*/  IADD3 R11, PT, PT, R6, R5, RZ ;  /* 0x00000005060b7210 */ /* 0x000fc80007ffe0ff */
[----:B------:R-:W-:-:S04]  /*16f0*/  IADD3 R6, PT, PT, R11, -0x1, RZ ;  /* 0xffffffff0b067810 */ /* 0x000fc80007ffe0ff */
        /* <DEDUP_REMOVED lines=9> */
[-CC-:B------:R-:W-:Y:S01]  /*1790*/  FFMA.RZ R5, R15, R9.reuse, R10.reuse ;  /* 0x000000090f057223 */ /* 0x180fe2000000c00a */
[----:B------:R-:W-:Y:S01]  /*17a0*/  IADD3 R8, PT, PT, R11, 0x20, RZ ;  /* 0x000000200b087810 */ /* 0x000fe20007ffe0ff */
[-CC-:B------:R-:W-:Y:S01]  /*17b0*/  FFMA.RM R6, R15, R9.reuse, R10.reuse ;  /* 0x000000090f067223 */ /* 0x180fe2000000400a */
[----:B------:R-:W-:Y:S02]  /*17c0*/  ISETP.NE.AND P2, PT, R11, RZ, PT ;  /* 0x000000ff0b00720c */ /* 0x000fe40003f45270 */
[----:B------:R-:W-:Y:S01]  /*17d0*/  LOP3.LUT R7, R5, 0x7fffff, RZ, 0xc0, !PT ;  /* 0x007fffff05077812 */ /* 0x000fe200078ec0ff */
[----:B------:R-:W-:Y:S01]  /*17e0*/  FFMA.RP R5, R15, R9, R10 ;  /* 0x000000090f057223 */ /* 0x000fe2000000800a */
[----:B------:R-:W-:Y:S02]  /*17f0*/  ISETP.NE.AND P1, PT, R11, RZ, PT ;  /* 0x000000ff0b00720c */ /* 0x000fe40003f25270 */
[----:B------:R-:W-:Y:S02]  /*1800*/  LOP3.LUT R7, R7, 0x800000, RZ, 0xfc, !PT ;  /* 0x0080000007077812 */ /* 0x000fe400078efcff */
[----:B------:R-:W-:-:S02]  /*1810*/  IADD3 R9, PT, PT, -R11, RZ, RZ ;  /* 0x000000ff0b097210 */ /* 0x000fc40007ffe1ff */
[----:B------:R-:W-:Y:S02]  /*1820*/  SHF.L.U32 R8, R7, R8, RZ ;  /* 0x0000000807087219 */ /* 0x000fe400000006ff */
[----:B------:R-:W-:Y:S02]  /*1830*/  FSETP.NEU.FTZ.AND P0, PT, R5, R6, PT ;  /* 0x000000060500720b */ /* 0x000fe40003f1d000 */
        /* <DEDUP_REMOVED lines=11> */
.L_x_127:
[----:B------:R-:W-:-:S04]  /*18f0*/  LOP3.LUT R2, R2, 0x80000000, RZ, 0xc0, !PT ;  /* 0x8000000002027812 */ /* 0x000fc800078ec0ff */
[----:B------:R-:W-:Y:S01]  /*1900*/  LOP3.LUT R2, R2, 0x7f800000, RZ, 0xfc, !PT ;  /* 0x7f80000002027812 */ /* 0x000fe200078efcff */
[----:B------:R-:W-:Y:S06]  /*1910*/  BRA `(.L_x_128) ;  /* 0x0000000000047947 */ /* 0x000fec0003800000 */
.L_x_126:
[----:B------:R-:W-:-:S07]  /*1920*/  LEA R2, R5, R2, 0x17 ;  /* 0x0000000205027211 */ /* 0x000fce00078eb8ff */
.L_x_128:
[----:B------:R-:W-:Y:S05]  /*1930*/  BSYNC.RECONVERGENT B3 ;  /* 0x0000000000037941 */ /* 0x000fea0003800200 */
.L_x_125:
[----:B------:R-:W-:Y:S05]  /*1940*/  BRA `(.L_x_129) ;  /* 0x0000000000207947 */ /* 0x000fea0003800000 */
.L_x_124:
[----:B------:R-:W-:-:S04]  /*1950*/  LOP3.LUT R2, R2, 0x80000000, R19, 0x48, !PT ;  /* 0x8000000002027812 */ /* 0x000fc800078e4813 */
[----:B------:R-:W-:Y:S01]  /*1960*/  LOP3.LUT R2, R2, 0x7f800000, RZ, 0xfc, !PT ;  /* 0x7f80000002027812 */ /* 0x000fe200078efcff */
[----:B------:R-:W-:Y:S06]  /*1970*/  BRA `(.L_x_129) ;  /* 0x0000000000147947 */ /* 0x000fec0003800000 */
.L_x_123:
[----:B------:R-:W-:Y:S01]  /*1980*/  LOP3.LUT R2, R2, 0x80000000, R19, 0x48, !PT ;  /* 0x8000000002027812 */ /* 0x000fe200078e4813 */
[----:B------:R-:W-:Y:S06]  /*1990*/  BRA `(.L_x_129) ;  /* 0x00000000000c7947 */ /* 0x000fec0003800000 */
.L_x_122:
[----:B------:R-:W0:Y:S01]  /*19a0*/  MUFU.RSQ R2, -QNAN ;  /* 0xffc0000000027908 */ /* 0x000e220000001400 */
[----:B------:R-:W-:Y:S05]  /*19b0*/  BRA `(.L_x_129) ;  /* 0x0000000000047947 */ /* 0x000fea0003800000 */
.L_x_121:
[----:B------:R-:W-:-:S07]  /*19c0*/  FADD.FTZ R2, R19, R2 ;  /* 0x0000000213027221 */ /* 0x000fce0000010000 */
.L_x_129:
[----:B------:R-:W-:Y:S05]  /*19d0*/  BSYNC.RECONVERGENT B2 ;  /* 0x0000000000027941 */ /* 0x000fea0003800200 */
.L_x_119:
[----:B------:R-:W-:-:S04]  /*19e0*/  HFMA2 R5, -RZ, RZ, 0, 0 ;  /* 0x00000000ff057431 */ /* 0x000fc800000001ff */
[----:B0-----:R-:W-:Y:S05]  /*19f0*/  RET.REL.NODEC R4 `(_Z17layer_norm_kernelPKfS0_S0_Pfiiif) ;  /* 0xffffffe404807950 */ /* 0x001fea0003c3ffff */
.L_x_130:
        /* <DEDUP_REMOVED lines=16> */
.L_x_132:


//--------------------- .nv.shared._Z23layer_norm_kernel_smallILi1024EEvPKfS1_S1_Pfiif --------------------------
	.section	.nv.shared._Z23layer_norm_kernel_smallILi1024EEvPKfS1_S1_Pfiif,"aw",@nobits
	.sectionflags	@""
	.align	4
.nv.shared._Z23layer_norm_kernel_smallILi1024EEvPKfS1_S1_Pfiif:
	.zero		13320


//--------------------- .nv.shared.reserved.0     --------------------------
	.section	.nv.shared.reserved.0,"aw",@nobits
	.weak		__nv_reservedSMEM_offset_0_alias
	.size		__nv_reservedSMEM_offset_0_alias, 0, 64
	.other		__nv_reservedSMEM_offset_0_alias,@"STO_CUDA_RESERVED_SHARED STV_DEFAULT"
__nv_reservedSMEM_offset_0_alias:
	.zero		0
	.zero		64


//--------------------- .nv.shared._Z23layer_norm_kernel_smallILi768EEvPKfS1_S1_Pfiif --------------------------
	.section	.nv.shared._Z23layer_norm_kernel_smallILi768EEvPKfS1_S1_Pfiif,"aw",@nobits
	.sectionflags	@""
	.align	4
.nv.shared._Z23layer_norm_kernel_smallILi768EEvPKfS1_S1_Pfiif:
	.zero		10248


//--------------------- .nv.shared._Z23layer_norm_kernel_smallILi512EEvPKfS1_S1_Pfiif --------------------------
	.section	.nv.shared._Z23layer_norm_kernel_smallILi512EEvPKfS1_S1_Pfiif,"aw",@nobits
	.sectionflags	@""
	.align	4
.nv.shared._Z23layer_norm_kernel_smallILi512EEvPKfS1_S1_Pfiif:
	.zero		7176


//--------------------- .nv.shared._Z17layer_norm_kernelPKfS0_S0_Pfiiif --------------------------
	.section	.nv.shared._Z17layer_norm_kernelPKfS0_S0_Pfiiif,"aw",@nobits
	.sectionflags	@""
	.align	4
.nv.shared._Z17layer_norm_kernelPKfS0_S0_Pfiiif:
	.zero		1152


//--------------------- .nv.constant0._Z23layer_norm_kernel_smallILi1024EEvPKfS1_S1_Pfiif --------------------------
	.section	.nv.constant0._Z23layer_norm_kernel_smallILi1024EEvPKfS1_S1_Pfiif,"a",@progbits
	.sectionflags	@""
	.align	4
.nv.constant0._Z23layer_norm_kernel_smallILi1024EEvPKfS1_S1_Pfiif:
	.zero		940


//--------------------- .nv.constant0._Z23layer_norm_kernel_smallILi768EEvPKfS1_S1_Pfiif --------------------------
	.section	.nv.constant0._Z23layer_norm_kernel_smallILi768EEvPKfS1_S1_Pfiif,"a",@progbits
	.sectionflags	@""
	.align	4
.nv.constant0._Z23layer_norm_kernel_smallILi768EEvPKfS1_S1_Pfiif:
	.zero		940


//--------------------- .nv.constant0._Z23layer_norm_kernel_smallILi512EEvPKfS1_S1_Pfiif --------------------------
	.section	.nv.constant0._Z23layer_norm_kernel_smallILi512EEvPKfS1_S1_Pfiif,"a",@progbits
	.sectionflags	@""
	.align	4
.nv.constant0._Z23layer_norm_kernel_smallILi512EEvPKfS1_S1_Pfiif:
	.zero		940


//--------------------- .nv.constant0._Z17layer_norm_kernelPKfS0_S0_Pfiiif --------------------------
	.section	.nv.constant0._Z17layer_norm_kernelPKfS0_S0_Pfiiif,"a",@progbits
	.sectionflags	@""
	.align	4
.nv.constant0._Z17layer_norm_kernelPKfS0_S0_Pfiiif:
	.zero		944


//--------------------- SYMBOLS --------------------------

	.type		.nv.reservedSmem.offset0,@object
	.size		.nv.reservedSmem.offset0,0x4
	.type		.nv.reservedSmem.cap,@object
	.size		.nv.reservedSmem.cap,0x4
